//
// Generated by NVIDIA NVVM Compiler
//
// Compiler Build ID: CL-36424714
// Cuda compilation tools, release 13.0, V13.0.88
// Based on NVVM 20.0.0
//

.version 9.0
.target sm_100
.address_size 64

	// .globl	_Z22gemm_tensorcore_kernelPK6__halfS1_Pfiii
// _ZZ20gemm_fma_tree_kernelPK6__halfS1_PfiiiE12partial_sums has been demoted

.visible .entry _Z22gemm_tensorcore_kernelPK6__halfS1_Pfiii(
	.param .u64 .ptr .align 1 _Z22gemm_tensorcore_kernelPK6__halfS1_Pfiii_param_0,
	.param .u64 .ptr .align 1 _Z22gemm_tensorcore_kernelPK6__halfS1_Pfiii_param_1,
	.param .u64 .ptr .align 1 _Z22gemm_tensorcore_kernelPK6__halfS1_Pfiii_param_2,
	.param .u32 _Z22gemm_tensorcore_kernelPK6__halfS1_Pfiii_param_3,
	.param .u32 _Z22gemm_tensorcore_kernelPK6__halfS1_Pfiii_param_4,
	.param .u32 _Z22gemm_tensorcore_kernelPK6__halfS1_Pfiii_param_5
)
{
	.reg .pred 	%p<6>;
	.reg .b32 	%r<118>;
	.reg .b32 	%f<125>;
	.reg .b64 	%rd<38>;

	ld.param.u64 	%rd12, [_Z22gemm_tensorcore_kernelPK6__halfS1_Pfiii_param_0];
	ld.param.u64 	%rd10, [_Z22gemm_tensorcore_kernelPK6__halfS1_Pfiii_param_1];
	ld.param.u32 	%r21, [_Z22gemm_tensorcore_kernelPK6__halfS1_Pfiii_param_5];
	cvta.to.global.u64 	%rd1, %rd10;
	cvta.to.global.u64 	%rd2, %rd12;
	mov.u32 	%r22, %ctaid.y;
	shl.b32 	%r1, %r22, 4;
	mov.u32 	%r23, %ctaid.x;
	shl.b32 	%r2, %r23, 4;
	setp.lt.s32 	%p1, %r21, 1;
	mov.f32 	%f117, 0f00000000;
	mov.f32 	%f118, %f117;
	mov.f32 	%f119, %f117;
	mov.f32 	%f120, %f117;
	mov.f32 	%f121, %f117;
	mov.f32 	%f122, %f117;
	mov.f32 	%f123, %f117;
	mov.f32 	%f124, %f117;
	@%p1 bra 	$L__BB0_7;
	mul.lo.s32 	%r3, %r21, %r1;
	mul.lo.s32 	%r25, %r21, %r2;
	cvt.s64.s32 	%rd3, %r25;
	add.s32 	%r26, %r21, -1;
	shr.u32 	%r27, %r26, 4;
	add.s32 	%r4, %r27, 1;
	and.b32  	%r5, %r4, 3;
	setp.lt.u32 	%p2, %r21, 49;
	mov.b32 	%r115, 0;
	mov.f32 	%f117, 0f00000000;
	@%p2 bra 	$L__BB0_4;
	shl.b64 	%rd13, %rd3, 1;
	add.s64 	%rd36, %rd1, %rd13;
	and.b32  	%r29, %r4, 536870908;
	neg.s32 	%r112, %r29;
	mov.b32 	%r115, 0;
	mov.f32 	%f117, 0f00000000;
	mov.u32 	%r113, %r3;
	mov.f32 	%f118, %f117;
	mov.f32 	%f119, %f117;
	mov.f32 	%f120, %f117;
	mov.f32 	%f121, %f117;
	mov.f32 	%f122, %f117;
	mov.f32 	%f123, %f117;
	mov.f32 	%f124, %f117;
$L__BB0_3:
	mul.wide.u32 	%rd14, %r113, 2;
	add.s64 	%rd15, %rd2, %rd14;
	wmma.load.a.sync.aligned.row.m16n16k16.global.f16 	{%r30, %r31, %r32, %r33, %r34, %r35, %r36, %r37}, [%rd15], %r21;
	wmma.load.b.sync.aligned.col.m16n16k16.global.f16 	{%r38, %r39, %r40, %r41, %r42, %r43, %r44, %r45}, [%rd36], %r21;
	wmma.mma.sync.aligned.row.col.m16n16k16.f32.f32 {%f61, %f62, %f63, %f64, %f65, %f66, %f67, %f68}, {%r30, %r31, %r32, %r33, %r34, %r35, %r36, %r37}, {%r38, %r39, %r40, %r41, %r42, %r43, %r44, %r45}, {%f124, %f123, %f122, %f121, %f120, %f119, %f118, %f117};
	add.s64 	%rd16, %rd15, 32;
	wmma.load.a.sync.aligned.row.m16n16k16.global.f16 	{%r46, %r47, %r48, %r49, %r50, %r51, %r52, %r53}, [%rd16], %r21;
	add.s64 	%rd17, %rd36, 32;
	wmma.load.b.sync.aligned.col.m16n16k16.global.f16 	{%r54, %r55, %r56, %r57, %r58, %r59, %r60, %r61}, [%rd17], %r21;
	wmma.mma.sync.aligned.row.col.m16n16k16.f32.f32 {%f69, %f70, %f71, %f72, %f73, %f74, %f75, %f76}, {%r46, %r47, %r48, %r49, %r50, %r51, %r52, %r53}, {%r54, %r55, %r56, %r57, %r58, %r59, %r60, %r61}, {%f61, %f62, %f63, %f64, %f65, %f66, %f67, %f68};
	add.s64 	%rd18, %rd15, 64;
	wmma.load.a.sync.aligned.row.m16n16k16.global.f16 	{%r62, %r63, %r64, %r65, %r66, %r67, %r68, %r69}, [%rd18], %r21;
	add.s64 	%rd19, %rd36, 64;
	wmma.load.b.sync.aligned.col.m16n16k16.global.f16 	{%r70, %r71, %r72, %r73, %r74, %r75, %r76, %r77}, [%rd19], %r21;
	wmma.mma.sync.aligned.row.col.m16n16k16.f32.f32 {%f77, %f78, %f79, %f80, %f81, %f82, %f83, %f84}, {%r62, %r63, %r64, %r65, %r66, %r67, %r68, %r69}, {%r70, %r71, %r72, %r73, %r74, %r75, %r76, %r77}, {%f69, %f70, %f71, %f72, %f73, %f74, %f75, %f76};
	add.s64 	%rd20, %rd15, 96;
	wmma.load.a.sync.aligned.row.m16n16k16.global.f16 	{%r78, %r79, %r80, %r81, %r82, %r83, %r84, %r85}, [%rd20], %r21;
	add.s64 	%rd21, %rd36, 96;
	wmma.load.b.sync.aligned.col.m16n16k16.global.f16 	{%r86, %r87, %r88, %r89, %r90, %r91, %r92, %r93}, [%rd21], %r21;
	wmma.mma.sync.aligned.row.col.m16n16k16.f32.f32 {%f124, %f123, %f122, %f121, %f120, %f119, %f118, %f117}, {%r78, %r79, %r80, %r81, %r82, %r83, %r84, %r85}, {%r86, %r87, %r88, %r89, %r90, %r91, %r92, %r93}, {%f77, %f78, %f79, %f80, %f81, %f82, %f83, %f84};
	add.s32 	%r115, %r115, 64;
	add.s32 	%r113, %r113, 64;
	add.s64 	%rd36, %rd36, 128;
	add.s32 	%r112, %r112, 4;
	setp.ne.s32 	%p3, %r112, 0;
	@%p3 bra 	$L__BB0_3;
$L__BB0_4:
	setp.eq.s32 	%p4, %r5, 0;
	@%p4 bra 	$L__BB0_7;
	ld.param.u64 	%rd34, [_Z22gemm_tensorcore_kernelPK6__halfS1_Pfiii_param_1];
	add.s32 	%r117, %r115, %r3;
	cvt.u64.u32 	%rd22, %r115;
	add.s64 	%rd23, %rd3, %rd22;
	shl.b64 	%rd24, %rd23, 1;
	cvta.to.global.u64 	%rd25, %rd34;
	add.s64 	%rd37, %rd25, %rd24;
	neg.s32 	%r116, %r5;
$L__BB0_6:
	.pragma "nounroll";
	mul.wide.u32 	%rd26, %r117, 2;
	add.s64 	%rd27, %rd2, %rd26;
	wmma.load.a.sync.aligned.row.m16n16k16.global.f16 	{%r94, %r95, %r96, %r97, %r98, %r99, %r100, %r101}, [%rd27], %r21;
	wmma.load.b.sync.aligned.col.m16n16k16.global.f16 	{%r102, %r103, %r104, %r105, %r106, %r107, %r108, %r109}, [%rd37], %r21;
	wmma.mma.sync.aligned.row.col.m16n16k16.f32.f32 {%f124, %f123, %f122, %f121, %f120, %f119, %f118, %f117}, {%r94, %r95, %r96, %r97, %r98, %r99, %r100, %r101}, {%r102, %r103, %r104, %r105, %r106, %r107, %r108, %r109}, {%f124, %f123, %f122, %f121, %f120, %f119, %f118, %f117};
	add.s32 	%r117, %r117, 16;
	add.s64 	%rd37, %rd37, 32;
	add.s32 	%r116, %r116, 1;
	setp.ne.s32 	%p5, %r116, 0;
	@%p5 bra 	$L__BB0_6;
$L__BB0_7:
	ld.param.u32 	%r111, [_Z22gemm_tensorcore_kernelPK6__halfS1_Pfiii_param_4];
	ld.param.u64 	%rd35, [_Z22gemm_tensorcore_kernelPK6__halfS1_Pfiii_param_2];
	cvta.to.global.u64 	%rd28, %rd35;
	mul.lo.s32 	%r110, %r111, %r1;
	cvt.s64.s32 	%rd29, %r110;
	cvt.s64.s32 	%rd30, %r2;
	add.s64 	%rd31, %rd29, %rd30;
	shl.b64 	%rd32, %rd31, 2;
	add.s64 	%rd33, %rd28, %rd32;
	wmma.store.d.sync.aligned.row.m16n16k16.global.f32 	[%rd33], {%f124, %f123, %f122, %f121, %f120, %f119, %f118, %f117}, %r111;
	ret;

}
	// .globl	_Z26gemm_fma_sequential_kernelPK6__halfS1_Pfiii
.visible .entry _Z26gemm_fma_sequential_kernelPK6__halfS1_Pfiii(
	.param .u64 .ptr .align 1 _Z26gemm_fma_sequential_kernelPK6__halfS1_Pfiii_param_0,
	.param .u64 .ptr .align 1 _Z26gemm_fma_sequential_kernelPK6__halfS1_Pfiii_param_1,
	.param .u64 .ptr .align 1 _Z26gemm_fma_sequential_kernelPK6__halfS1_Pfiii_param_2,
	.param .u32 _Z26gemm_fma_sequential_kernelPK6__halfS1_Pfiii_param_3,
	.param .u32 _Z26gemm_fma_sequential_kernelPK6__halfS1_Pfiii_param_4,
	.param .u32 _Z26gemm_fma_sequential_kernelPK6__halfS1_Pfiii_param_5
)
{
	.reg .pred 	%p<13>;
	.reg .b16 	%rs<59>;
	.reg .b32 	%r<48>;
	.reg .b32 	%f<112>;
	.reg .b64 	%rd<70>;

	ld.param.u64 	%rd10, [_Z26gemm_fma_sequential_kernelPK6__halfS1_Pfiii_param_0];
	ld.param.u64 	%rd11, [_Z26gemm_fma_sequential_kernelPK6__halfS1_Pfiii_param_1];
	ld.param.u64 	%rd9, [_Z26gemm_fma_sequential_kernelPK6__halfS1_Pfiii_param_2];
	ld.param.u32 	%r27, [_Z26gemm_fma_sequential_kernelPK6__halfS1_Pfiii_param_3];
	ld.param.u32 	%r25, [_Z26gemm_fma_sequential_kernelPK6__halfS1_Pfiii_param_4];
	ld.param.u32 	%r26, [_Z26gemm_fma_sequential_kernelPK6__halfS1_Pfiii_param_5];
	cvta.to.global.u64 	%rd1, %rd11;
	cvta.to.global.u64 	%rd2, %rd10;
	mov.u32 	%r28, %ctaid.y;
	mov.u32 	%r29, %ntid.y;
	mov.u32 	%r30, %tid.y;
	mad.lo.s32 	%r1, %r28, %r29, %r30;
	mov.u32 	%r31, %ctaid.x;
	mov.u32 	%r32, %ntid.x;
	mov.u32 	%r33, %tid.x;
	mad.lo.s32 	%r2, %r31, %r32, %r33;
	setp.ge.s32 	%p1, %r1, %r27;
	setp.ge.s32 	%p2, %r2, %r25;
	or.pred  	%p3, %p1, %p2;
	@%p3 bra 	$L__BB1_15;
	setp.lt.s32 	%p4, %r26, 1;
	mov.f32 	%f111, 0f00000000;
	@%p4 bra 	$L__BB1_14;
	mul.lo.s32 	%r3, %r26, %r1;
	and.b32  	%r4, %r26, 15;
	setp.lt.u32 	%p5, %r26, 16;
	mov.f32 	%f111, 0f00000000;
	mov.b32 	%r44, 0;
	@%p5 bra 	$L__BB1_5;
	and.b32  	%r44, %r26, 2147483632;
	neg.s32 	%r42, %r44;
	shl.b32 	%r7, %r25, 4;
	mul.wide.u32 	%rd12, %r3, 2;
	add.s64 	%rd13, %rd12, %rd2;
	add.s64 	%rd68, %rd13, 16;
	mov.f32 	%f111, 0f00000000;
	mul.wide.s32 	%rd16, %r25, 2;
	mov.u32 	%r41, %r2;
$L__BB1_4:
	.pragma "nounroll";
	ld.global.u16 	%rs1, [%rd68+-16];
	// begin inline asm
	{  cvt.f32.f16 %f18, %rs1;}

	// end inline asm
	mul.wide.s32 	%rd14, %r41, 2;
	add.s64 	%rd15, %rd1, %rd14;
	ld.global.u16 	%rs2, [%rd15];
	// begin inline asm
	{  cvt.f32.f16 %f19, %rs2;}

	// end inline asm
	fma.rn.f32 	%f50, %f18, %f19, %f111;
	ld.global.u16 	%rs3, [%rd68+-14];
	// begin inline asm
	{  cvt.f32.f16 %f20, %rs3;}

	// end inline asm
	add.s64 	%rd17, %rd15, %rd16;
	ld.global.u16 	%rs4, [%rd17];
	// begin inline asm
	{  cvt.f32.f16 %f21, %rs4;}

	// end inline asm
	fma.rn.f32 	%f51, %f20, %f21, %f50;
	ld.global.u16 	%rs5, [%rd68+-12];
	// begin inline asm
	{  cvt.f32.f16 %f22, %rs5;}

	// end inline asm
	add.s64 	%rd18, %rd17, %rd16;
	ld.global.u16 	%rs6, [%rd18];
	// begin inline asm
	{  cvt.f32.f16 %f23, %rs6;}

	// end inline asm
	fma.rn.f32 	%f52, %f22, %f23, %f51;
	ld.global.u16 	%rs7, [%rd68+-10];
	// begin inline asm
	{  cvt.f32.f16 %f24, %rs7;}

	// end inline asm
	add.s64 	%rd19, %rd18, %rd16;
	ld.global.u16 	%rs8, [%rd19];
	// begin inline asm
	{  cvt.f32.f16 %f25, %rs8;}

	// end inline asm
	fma.rn.f32 	%f53, %f24, %f25, %f52;
	ld.global.u16 	%rs9, [%rd68+-8];
	// begin inline asm
	{  cvt.f32.f16 %f26, %rs9;}

	// end inline asm
	add.s64 	%rd20, %rd19, %rd16;
	ld.global.u16 	%rs10, [%rd20];
	// begin inline asm
	{  cvt.f32.f16 %f27, %rs10;}

	// end inline asm
	fma.rn.f32 	%f54, %f26, %f27, %f53;
	ld.global.u16 	%rs11, [%rd68+-6];
	// begin inline asm
	{  cvt.f32.f16 %f28, %rs11;}

	// end inline asm
	add.s64 	%rd21, %rd20, %rd16;
	ld.global.u16 	%rs12, [%rd21];
	// begin inline asm
	{  cvt.f32.f16 %f29, %rs12;}

	// end inline asm
	fma.rn.f32 	%f55, %f28, %f29, %f54;
	ld.global.u16 	%rs13, [%rd68+-4];
	// begin inline asm
	{  cvt.f32.f16 %f30, %rs13;}

	// end inline asm
	add.s64 	%rd22, %rd21, %rd16;
	ld.global.u16 	%rs14, [%rd22];
	// begin inline asm
	{  cvt.f32.f16 %f31, %rs14;}

	// end inline asm
	fma.rn.f32 	%f56, %f30, %f31, %f55;
	ld.global.u16 	%rs15, [%rd68+-2];
	// begin inline asm
	{  cvt.f32.f16 %f32, %rs15;}

	// end inline asm
	add.s64 	%rd23, %rd22, %rd16;
	ld.global.u16 	%rs16, [%rd23];
	// begin inline asm
	{  cvt.f32.f16 %f33, %rs16;}

	// end inline asm
	fma.rn.f32 	%f57, %f32, %f33, %f56;
	ld.global.u16 	%rs17, [%rd68];
	// begin inline asm
	{  cvt.f32.f16 %f34, %rs17;}

	// end inline asm
	add.s64 	%rd24, %rd23, %rd16;
	ld.global.u16 	%rs18, [%rd24];
	// begin inline asm
	{  cvt.f32.f16 %f35, %rs18;}

	// end inline asm
	fma.rn.f32 	%f58, %f34, %f35, %f57;
	ld.global.u16 	%rs19, [%rd68+2];
	// begin inline asm
	{  cvt.f32.f16 %f36, %rs19;}

	// end inline asm
	add.s64 	%rd25, %rd24, %rd16;
	ld.global.u16 	%rs20, [%rd25];
	// begin inline asm
	{  cvt.f32.f16 %f37, %rs20;}

	// end inline asm
	fma.rn.f32 	%f59, %f36, %f37, %f58;
	ld.global.u16 	%rs21, [%rd68+4];
	// begin inline asm
	{  cvt.f32.f16 %f38, %rs21;}

	// end inline asm
	add.s64 	%rd26, %rd25, %rd16;
	ld.global.u16 	%rs22, [%rd26];
	// begin inline asm
	{  cvt.f32.f16 %f39, %rs22;}

	// end inline asm
	fma.rn.f32 	%f60, %f38, %f39, %f59;
	ld.global.u16 	%rs23, [%rd68+6];
	// begin inline asm
	{  cvt.f32.f16 %f40, %rs23;}

	// end inline asm
	add.s64 	%rd27, %rd26, %rd16;
	ld.global.u16 	%rs24, [%rd27];
	// begin inline asm
	{  cvt.f32.f16 %f41, %rs24;}

	// end inline asm
	fma.rn.f32 	%f61, %f40, %f41, %f60;
	ld.global.u16 	%rs25, [%rd68+8];
	// begin inline asm
	{  cvt.f32.f16 %f42, %rs25;}

	// end inline asm
	add.s64 	%rd28, %rd27, %rd16;
	ld.global.u16 	%rs26, [%rd28];
	// begin inline asm
	{  cvt.f32.f16 %f43, %rs26;}

	// end inline asm
	fma.rn.f32 	%f62, %f42, %f43, %f61;
	ld.global.u16 	%rs27, [%rd68+10];
	// begin inline asm
	{  cvt.f32.f16 %f44, %rs27;}

	// end inline asm
	add.s64 	%rd29, %rd28, %rd16;
	ld.global.u16 	%rs28, [%rd29];
	// begin inline asm
	{  cvt.f32.f16 %f45, %rs28;}

	// end inline asm
	fma.rn.f32 	%f63, %f44, %f45, %f62;
	ld.global.u16 	%rs29, [%rd68+12];
	// begin inline asm
	{  cvt.f32.f16 %f46, %rs29;}

	// end inline asm
	add.s64 	%rd30, %rd29, %rd16;
	ld.global.u16 	%rs30, [%rd30];
	// begin inline asm
	{  cvt.f32.f16 %f47, %rs30;}

	// end inline asm
	fma.rn.f32 	%f64, %f46, %f47, %f63;
	ld.global.u16 	%rs31, [%rd68+14];
	// begin inline asm
	{  cvt.f32.f16 %f48, %rs31;}

	// end inline asm
	add.s64 	%rd31, %rd30, %rd16;
	ld.global.u16 	%rs32, [%rd31];
	// begin inline asm
	{  cvt.f32.f16 %f49, %rs32;}

	// end inline asm
	fma.rn.f32 	%f111, %f48, %f49, %f64;
	add.s32 	%r42, %r42, 16;
	add.s32 	%r41, %r41, %r7;
	add.s64 	%rd68, %rd68, 32;
	setp.ne.s32 	%p6, %r42, 0;
	@%p6 bra 	$L__BB1_4;
$L__BB1_5:
	setp.eq.s32 	%p7, %r4, 0;
	@%p7 bra 	$L__BB1_14;
	and.b32  	%r13, %r26, 7;
	setp.lt.u32 	%p8, %r4, 8;
	@%p8 bra 	$L__BB1_8;
	add.s32 	%r35, %r44, %r3;
	mul.wide.u32 	%rd32, %r35, 2;
	add.s64 	%rd33, %rd2, %rd32;
	ld.global.u16 	%rs33, [%rd33];
	// begin inline asm
	{  cvt.f32.f16 %f66, %rs33;}

	// end inline asm
	mad.lo.s32 	%r36, %r44, %r25, %r2;
	mul.wide.s32 	%rd34, %r36, 2;
	add.s64 	%rd35, %rd1, %rd34;
	ld.global.u16 	%rs34, [%rd35];
	// begin inline asm
	{  cvt.f32.f16 %f67, %rs34;}

	// end inline asm
	fma.rn.f32 	%f82, %f66, %f67, %f111;
	cvt.u64.u32 	%rd36, %r3;
	cvt.u64.u32 	%rd37, %r44;
	add.s64 	%rd38, %rd37, %rd36;
	shl.b64 	%rd39, %rd38, 1;
	add.s64 	%rd40, %rd2, %rd39;
	ld.global.u16 	%rs35, [%rd40+2];
	// begin inline asm
	{  cvt.f32.f16 %f68, %rs35;}

	// end inline asm
	mul.wide.s32 	%rd41, %r25, 2;
	add.s64 	%rd42, %rd35, %rd41;
	ld.global.u16 	%rs36, [%rd42];
	// begin inline asm
	{  cvt.f32.f16 %f69, %rs36;}

	// end inline asm
	fma.rn.f32 	%f83, %f68, %f69, %f82;
	ld.global.u16 	%rs37, [%rd40+4];
	// begin inline asm
	{  cvt.f32.f16 %f70, %rs37;}

	// end inline asm
	add.s64 	%rd43, %rd42, %rd41;
	ld.global.u16 	%rs38, [%rd43];
	// begin inline asm
	{  cvt.f32.f16 %f71, %rs38;}

	// end inline asm
	fma.rn.f32 	%f84, %f70, %f71, %f83;
	ld.global.u16 	%rs39, [%rd40+6];
	// begin inline asm
	{  cvt.f32.f16 %f72, %rs39;}

	// end inline asm
	add.s64 	%rd44, %rd43, %rd41;
	ld.global.u16 	%rs40, [%rd44];
	// begin inline asm
	{  cvt.f32.f16 %f73, %rs40;}

	// end inline asm
	fma.rn.f32 	%f85, %f72, %f73, %f84;
	ld.global.u16 	%rs41, [%rd40+8];
	// begin inline asm
	{  cvt.f32.f16 %f74, %rs41;}

	// end inline asm
	add.s64 	%rd45, %rd44, %rd41;
	ld.global.u16 	%rs42, [%rd45];
	// begin inline asm
	{  cvt.f32.f16 %f75, %rs42;}

	// end inline asm
	fma.rn.f32 	%f86, %f74, %f75, %f85;
	ld.global.u16 	%rs43, [%rd40+10];
	// begin inline asm
	{  cvt.f32.f16 %f76, %rs43;}

	// end inline asm
	add.s64 	%rd46, %rd45, %rd41;
	ld.global.u16 	%rs44, [%rd46];
	// begin inline asm
	{  cvt.f32.f16 %f77, %rs44;}

	// end inline asm
	fma.rn.f32 	%f87, %f76, %f77, %f86;
	ld.global.u16 	%rs45, [%rd40+12];
	// begin inline asm
	{  cvt.f32.f16 %f78, %rs45;}

	// end inline asm
	add.s64 	%rd47, %rd46, %rd41;
	ld.global.u16 	%rs46, [%rd47];
	// begin inline asm
	{  cvt.f32.f16 %f79, %rs46;}

	// end inline asm
	fma.rn.f32 	%f88, %f78, %f79, %f87;
	ld.global.u16 	%rs47, [%rd40+14];
	// begin inline asm
	{  cvt.f32.f16 %f80, %rs47;}

	// end inline asm
	add.s64 	%rd48, %rd47, %rd41;
	ld.global.u16 	%rs48, [%rd48];
	// begin inline asm
	{  cvt.f32.f16 %f81, %rs48;}

	// end inline asm
	fma.rn.f32 	%f111, %f80, %f81, %f88;
	add.s32 	%r44, %r44, 8;
$L__BB1_8:
	setp.eq.s32 	%p9, %r13, 0;
	@%p9 bra 	$L__BB1_14;
	and.b32  	%r16, %r26, 3;
	setp.lt.u32 	%p10, %r13, 4;
	@%p10 bra 	$L__BB1_11;
	add.s32 	%r37, %r44, %r3;
	mul.wide.u32 	%rd49, %r37, 2;
	add.s64 	%rd50, %rd2, %rd49;
	ld.global.u16 	%rs49, [%rd50];
	// begin inline asm
	{  cvt.f32.f16 %f90, %rs49;}

	// end inline asm
	mad.lo.s32 	%r38, %r44, %r25, %r2;
	mul.wide.s32 	%rd51, %r38, 2;
	add.s64 	%rd52, %rd1, %rd51;
	ld.global.u16 	%rs50, [%rd52];
	// begin inline asm
	{  cvt.f32.f16 %f91, %rs50;}

	// end inline asm
	fma.rn.f32 	%f98, %f90, %f91, %f111;
	cvt.u64.u32 	%rd53, %r3;
	cvt.u64.u32 	%rd54, %r44;
	add.s64 	%rd55, %rd54, %rd53;
	shl.b64 	%rd56, %rd55, 1;
	add.s64 	%rd57, %rd2, %rd56;
	ld.global.u16 	%rs51, [%rd57+2];
	// begin inline asm
	{  cvt.f32.f16 %f92, %rs51;}

	// end inline asm
	mul.wide.s32 	%rd58, %r25, 2;
	add.s64 	%rd59, %rd52, %rd58;
	ld.global.u16 	%rs52, [%rd59];
	// begin inline asm
	{  cvt.f32.f16 %f93, %rs52;}

	// end inline asm
	fma.rn.f32 	%f99, %f92, %f93, %f98;
	ld.global.u16 	%rs53, [%rd57+4];
	// begin inline asm
	{  cvt.f32.f16 %f94, %rs53;}

	// end inline asm
	add.s64 	%rd60, %rd59, %rd58;
	ld.global.u16 	%rs54, [%rd60];
	// begin inline asm
	{  cvt.f32.f16 %f95, %rs54;}

	// end inline asm
	fma.rn.f32 	%f100, %f94, %f95, %f99;
	ld.global.u16 	%rs55, [%rd57+6];
	// begin inline asm
	{  cvt.f32.f16 %f96, %rs55;}

	// end inline asm
	add.s64 	%rd61, %rd60, %rd58;
	ld.global.u16 	%rs56, [%rd61];
	// begin inline asm
	{  cvt.f32.f16 %f97, %rs56;}

	// end inline asm
	fma.rn.f32 	%f111, %f96, %f97, %f100;
	add.s32 	%r44, %r44, 4;
$L__BB1_11:
	setp.eq.s32 	%p11, %r16, 0;
	@%p11 bra 	$L__BB1_14;
	mad.lo.s32 	%r47, %r44, %r25, %r2;
	add.s32 	%r39, %r44, %r3;
	mul.wide.u32 	%rd62, %r39, 2;
	add.s64 	%rd69, %rd2, %rd62;
	neg.s32 	%r46, %r16;
$L__BB1_13:
	.pragma "nounroll";
	ld.global.u16 	%rs57, [%rd69];
	// begin inline asm
	{  cvt.f32.f16 %f101, %rs57;}

	// end inline asm
	mul.wide.s32 	%rd63, %r47, 2;
	add.s64 	%rd64, %rd1, %rd63;
	ld.global.u16 	%rs58, [%rd64];
	// begin inline asm
	{  cvt.f32.f16 %f102, %rs58;}

	// end inline asm
	fma.rn.f32 	%f111, %f101, %f102, %f111;
	add.s32 	%r47, %r47, %r25;
	add.s64 	%rd69, %rd69, 2;
	add.s32 	%r46, %r46, 1;
	setp.ne.s32 	%p12, %r46, 0;
	@%p12 bra 	$L__BB1_13;
$L__BB1_14:
	mad.lo.s32 	%r40, %r25, %r1, %r2;
	cvta.to.global.u64 	%rd65, %rd9;
	mul.wide.s32 	%rd66, %r40, 4;
	add.s64 	%rd67, %rd65, %rd66;
	st.global.f32 	[%rd67], %f111;
$L__BB1_15:
	ret;

}
	// .globl	_Z20gemm_fma_tree_kernelPK6__halfS1_Pfiii
.visible .entry _Z20gemm_fma_tree_kernelPK6__halfS1_Pfiii(
	.param .u64 .ptr .align 1 _Z20gemm_fma_tree_kernelPK6__halfS1_Pfiii_param_0,
	.param .u64 .ptr .align 1 _Z20gemm_fma_tree_kernelPK6__halfS1_Pfiii_param_1,
	.param .u64 .ptr .align 1 _Z20gemm_fma_tree_kernelPK6__halfS1_Pfiii_param_2,
	.param .u32 _Z20gemm_fma_tree_kernelPK6__halfS1_Pfiii_param_3,
	.param .u32 _Z20gemm_fma_tree_kernelPK6__halfS1_Pfiii_param_4,
	.param .u32 _Z20gemm_fma_tree_kernelPK6__halfS1_Pfiii_param_5
)
{
	.reg .pred 	%p<21>;
	.reg .b16 	%rs<31>;
	.reg .b32 	%r<93>;
	.reg .b32 	%f<60>;
	.reg .b64 	%rd<48>;
	.reg .b64 	%fd<67>;
	// demoted variable
	.shared .align 4 .b8 _ZZ20gemm_fma_tree_kernelPK6__halfS1_PfiiiE12partial_sums[1024];
	ld.param.u64 	%rd4, [_Z20gemm_fma_tree_kernelPK6__halfS1_Pfiii_param_0];
	ld.param.u64 	%rd5, [_Z20gemm_fma_tree_kernelPK6__halfS1_Pfiii_param_1];
	ld.param.u32 	%r47, [_Z20gemm_fma_tree_kernelPK6__halfS1_Pfiii_param_4];
	ld.param.u32 	%r48, [_Z20gemm_fma_tree_kernelPK6__halfS1_Pfiii_param_5];
	cvta.to.global.u64 	%rd1, %rd5;
	cvta.to.global.u64 	%rd2, %rd4;
	mov.u32 	%r1, %ctaid.y;
	mov.u32 	%r2, %ctaid.x;
	mov.u32 	%r3, %tid.x;
	setp.ge.s32 	%p1, %r3, %r48;
	mov.f32 	%f59, 0f00000000;
	@%p1 bra 	$L__BB2_13;
	mul.lo.s32 	%r4, %r48, %r1;
	not.b32 	%r49, %r3;
	add.s32 	%r5, %r48, %r49;
	shr.u32 	%r50, %r5, 8;
	add.s32 	%r6, %r50, 1;
	setp.lt.u32 	%p2, %r5, 1792;
	mov.f64 	%fd66, 0d0000000000000000;
	mov.u32 	%r90, %r3;
	@%p2 bra 	$L__BB2_4;
	or.b32  	%r51, %r3, 1024;
	mad.lo.s32 	%r88, %r47, %r51, %r2;
	add.s32 	%r52, %r3, 1280;
	mad.lo.s32 	%r87, %r47, %r52, %r2;
	add.s32 	%r53, %r3, 1536;
	mad.lo.s32 	%r86, %r47, %r53, %r2;
	add.s32 	%r54, %r3, 1792;
	mad.lo.s32 	%r85, %r47, %r54, %r2;
	add.s32 	%r55, %r3, 512;
	mad.lo.s32 	%r84, %r47, %r55, %r2;
	add.s32 	%r56, %r3, 768;
	mad.lo.s32 	%r83, %r47, %r56, %r2;
	add.s32 	%r57, %r3, 256;
	mad.lo.s32 	%r82, %r47, %r57, %r2;
	mad.lo.s32 	%r81, %r3, %r47, %r2;
	add.s32 	%r80, %r3, %r4;
	and.b32  	%r58, %r6, 33554424;
	neg.s32 	%r79, %r58;
	mov.f64 	%fd66, 0d0000000000000000;
	mov.u32 	%r90, %r3;
$L__BB2_3:
	.pragma "nounroll";
	mul.wide.s32 	%rd6, %r80, 2;
	add.s64 	%rd7, %rd2, %rd6;
	ld.global.u16 	%rs1, [%rd7];
	// begin inline asm
	{  cvt.f32.f16 %f4, %rs1;}

	// end inline asm
	cvt.f64.f32 	%fd16, %f4;
	mul.wide.s32 	%rd8, %r81, 2;
	add.s64 	%rd9, %rd1, %rd8;
	ld.global.u16 	%rs2, [%rd9];
	// begin inline asm
	{  cvt.f32.f16 %f5, %rs2;}

	// end inline asm
	cvt.f64.f32 	%fd17, %f5;
	fma.rn.f64 	%fd18, %fd16, %fd17, %fd66;
	ld.global.u16 	%rs3, [%rd7+512];
	// begin inline asm
	{  cvt.f32.f16 %f6, %rs3;}

	// end inline asm
	cvt.f64.f32 	%fd19, %f6;
	mul.wide.s32 	%rd10, %r82, 2;
	add.s64 	%rd11, %rd1, %rd10;
	ld.global.u16 	%rs4, [%rd11];
	// begin inline asm
	{  cvt.f32.f16 %f7, %rs4;}

	// end inline asm
	cvt.f64.f32 	%fd20, %f7;
	fma.rn.f64 	%fd21, %fd19, %fd20, %fd18;
	ld.global.u16 	%rs5, [%rd7+1024];
	// begin inline asm
	{  cvt.f32.f16 %f8, %rs5;}

	// end inline asm
	cvt.f64.f32 	%fd22, %f8;
	mul.wide.s32 	%rd12, %r84, 2;
	add.s64 	%rd13, %rd1, %rd12;
	ld.global.u16 	%rs6, [%rd13];
	// begin inline asm
	{  cvt.f32.f16 %f9, %rs6;}

	// end inline asm
	cvt.f64.f32 	%fd23, %f9;
	fma.rn.f64 	%fd24, %fd22, %fd23, %fd21;
	ld.global.u16 	%rs7, [%rd7+1536];
	// begin inline asm
	{  cvt.f32.f16 %f10, %rs7;}

	// end inline asm
	cvt.f64.f32 	%fd25, %f10;
	mul.wide.s32 	%rd14, %r83, 2;
	add.s64 	%rd15, %rd1, %rd14;
	ld.global.u16 	%rs8, [%rd15];
	// begin inline asm
	{  cvt.f32.f16 %f11, %rs8;}

	// end inline asm
	cvt.f64.f32 	%fd26, %f11;
	fma.rn.f64 	%fd27, %fd25, %fd26, %fd24;
	ld.global.u16 	%rs9, [%rd7+2048];
	// begin inline asm
	{  cvt.f32.f16 %f12, %rs9;}

	// end inline asm
	cvt.f64.f32 	%fd28, %f12;
	mul.wide.s32 	%rd16, %r88, 2;
	add.s64 	%rd17, %rd1, %rd16;
	ld.global.u16 	%rs10, [%rd17];
	// begin inline asm
	{  cvt.f32.f16 %f13, %rs10;}

	// end inline asm
	cvt.f64.f32 	%fd29, %f13;
	fma.rn.f64 	%fd30, %fd28, %fd29, %fd27;
	ld.global.u16 	%rs11, [%rd7+2560];
	// begin inline asm
	{  cvt.f32.f16 %f14, %rs11;}

	// end inline asm
	cvt.f64.f32 	%fd31, %f14;
	mul.wide.s32 	%rd18, %r87, 2;
	add.s64 	%rd19, %rd1, %rd18;
	ld.global.u16 	%rs12, [%rd19];
	// begin inline asm
	{  cvt.f32.f16 %f15, %rs12;}

	// end inline asm
	cvt.f64.f32 	%fd32, %f15;
	fma.rn.f64 	%fd33, %fd31, %fd32, %fd30;
	ld.global.u16 	%rs13, [%rd7+3072];
	// begin inline asm
	{  cvt.f32.f16 %f16, %rs13;}

	// end inline asm
	cvt.f64.f32 	%fd34, %f16;
	mul.wide.s32 	%rd20, %r86, 2;
	add.s64 	%rd21, %rd1, %rd20;
	ld.global.u16 	%rs14, [%rd21];
	// begin inline asm
	{  cvt.f32.f16 %f17, %rs14;}

	// end inline asm
	cvt.f64.f32 	%fd35, %f17;
	fma.rn.f64 	%fd36, %fd34, %fd35, %fd33;
	ld.global.u16 	%rs15, [%rd7+3584];
	// begin inline asm
	{  cvt.f32.f16 %f18, %rs15;}

	// end inline asm
	cvt.f64.f32 	%fd37, %f18;
	mul.wide.s32 	%rd22, %r85, 2;
	add.s64 	%rd23, %rd1, %rd22;
	ld.global.u16 	%rs16, [%rd23];
	// begin inline asm
	{  cvt.f32.f16 %f19, %rs16;}

	// end inline asm
	cvt.f64.f32 	%fd38, %f19;
	fma.rn.f64 	%fd66, %fd37, %fd38, %fd36;
	add.s32 	%r90, %r90, 2048;
	shl.b32 	%r59, %r47, 11;
	add.s32 	%r88, %r88, %r59;
	add.s32 	%r87, %r87, %r59;
	add.s32 	%r86, %r86, %r59;
	add.s32 	%r85, %r85, %r59;
	add.s32 	%r84, %r84, %r59;
	add.s32 	%r83, %r83, %r59;
	add.s32 	%r82, %r82, %r59;
	add.s32 	%r81, %r81, %r59;
	add.s32 	%r80, %r80, 2048;
	add.s32 	%r79, %r79, 8;
	setp.ne.s32 	%p3, %r79, 0;
	@%p3 bra 	$L__BB2_3;
$L__BB2_4:
	and.b32  	%r40, %r6, 7;
	setp.eq.s32 	%p4, %r40, 0;
	@%p4 bra 	$L__BB2_12;
	setp.lt.u32 	%p5, %r40, 4;
	@%p5 bra 	$L__BB2_7;
	add.s32 	%r60, %r90, %r4;
	mul.wide.s32 	%rd24, %r60, 2;
	add.s64 	%rd25, %rd2, %rd24;
	ld.global.u16 	%rs17, [%rd25];
	// begin inline asm
	{  cvt.f32.f16 %f20, %rs17;}

	// end inline asm
	cvt.f64.f32 	%fd40, %f20;
	mad.lo.s32 	%r61, %r90, %r47, %r2;
	mul.wide.s32 	%rd26, %r61, 2;
	add.s64 	%rd27, %rd1, %rd26;
	ld.global.u16 	%rs18, [%rd27];
	// begin inline asm
	{  cvt.f32.f16 %f21, %rs18;}

	// end inline asm
	cvt.f64.f32 	%fd41, %f21;
	fma.rn.f64 	%fd42, %fd40, %fd41, %fd66;
	ld.global.u16 	%rs19, [%rd25+512];
	// begin inline asm
	{  cvt.f32.f16 %f22, %rs19;}

	// end inline asm
	cvt.f64.f32 	%fd43, %f22;
	shl.b32 	%r62, %r47, 8;
	add.s32 	%r63, %r61, %r62;
	mul.wide.s32 	%rd28, %r63, 2;
	add.s64 	%rd29, %rd1, %rd28;
	ld.global.u16 	%rs20, [%rd29];
	// begin inline asm
	{  cvt.f32.f16 %f23, %rs20;}

	// end inline asm
	cvt.f64.f32 	%fd44, %f23;
	fma.rn.f64 	%fd45, %fd43, %fd44, %fd42;
	ld.global.u16 	%rs21, [%rd25+1024];
	// begin inline asm
	{  cvt.f32.f16 %f24, %rs21;}

	// end inline asm
	cvt.f64.f32 	%fd46, %f24;
	shl.b32 	%r64, %r47, 9;
	add.s32 	%r65, %r61, %r64;
	mul.wide.s32 	%rd30, %r65, 2;
	add.s64 	%rd31, %rd1, %rd30;
	ld.global.u16 	%rs22, [%rd31];
	// begin inline asm
	{  cvt.f32.f16 %f25, %rs22;}

	// end inline asm
	cvt.f64.f32 	%fd47, %f25;
	fma.rn.f64 	%fd48, %fd46, %fd47, %fd45;
	ld.global.u16 	%rs23, [%rd25+1536];
	// begin inline asm
	{  cvt.f32.f16 %f26, %rs23;}

	// end inline asm
	cvt.f64.f32 	%fd49, %f26;
	add.s32 	%r66, %r65, %r62;
	mul.wide.s32 	%rd32, %r66, 2;
	add.s64 	%rd33, %rd1, %rd32;
	ld.global.u16 	%rs24, [%rd33];
	// begin inline asm
	{  cvt.f32.f16 %f27, %rs24;}

	// end inline asm
	cvt.f64.f32 	%fd50, %f27;
	fma.rn.f64 	%fd66, %fd49, %fd50, %fd48;
	add.s32 	%r90, %r90, 1024;
$L__BB2_7:
	and.b32  	%r67, %r6, 3;
	setp.eq.s32 	%p6, %r67, 0;
	@%p6 bra 	$L__BB2_12;
	setp.eq.s32 	%p7, %r67, 1;
	@%p7 bra 	$L__BB2_10;
	add.s32 	%r68, %r90, %r4;
	mul.wide.s32 	%rd34, %r68, 2;
	add.s64 	%rd35, %rd2, %rd34;
	ld.global.u16 	%rs25, [%rd35];
	// begin inline asm
	{  cvt.f32.f16 %f28, %rs25;}

	// end inline asm
	cvt.f64.f32 	%fd52, %f28;
	mad.lo.s32 	%r69, %r90, %r47, %r2;
	mul.wide.s32 	%rd36, %r69, 2;
	add.s64 	%rd37, %rd1, %rd36;
	ld.global.u16 	%rs26, [%rd37];
	// begin inline asm
	{  cvt.f32.f16 %f29, %rs26;}

	// end inline asm
	cvt.f64.f32 	%fd53, %f29;
	fma.rn.f64 	%fd54, %fd52, %fd53, %fd66;
	ld.global.u16 	%rs27, [%rd35+512];
	// begin inline asm
	{  cvt.f32.f16 %f30, %rs27;}

	// end inline asm
	cvt.f64.f32 	%fd55, %f30;
	shl.b32 	%r70, %r47, 8;
	add.s32 	%r71, %r69, %r70;
	mul.wide.s32 	%rd38, %r71, 2;
	add.s64 	%rd39, %rd1, %rd38;
	ld.global.u16 	%rs28, [%rd39];
	// begin inline asm
	{  cvt.f32.f16 %f31, %rs28;}

	// end inline asm
	cvt.f64.f32 	%fd56, %f31;
	fma.rn.f64 	%fd66, %fd55, %fd56, %fd54;
	add.s32 	%r90, %r90, 512;
$L__BB2_10:
	and.b32  	%r72, %r5, 256;
	setp.ne.s32 	%p8, %r72, 0;
	@%p8 bra 	$L__BB2_12;
	add.s32 	%r73, %r90, %r4;
	mul.wide.s32 	%rd40, %r73, 2;
	add.s64 	%rd41, %rd2, %rd40;
	ld.global.u16 	%rs29, [%rd41];
	// begin inline asm
	{  cvt.f32.f16 %f32, %rs29;}

	// end inline asm
	cvt.f64.f32 	%fd57, %f32;
	mad.lo.s32 	%r74, %r90, %r47, %r2;
	mul.wide.s32 	%rd42, %r74, 2;
	add.s64 	%rd43, %rd1, %rd42;
	ld.global.u16 	%rs30, [%rd43];
	// begin inline asm
	{  cvt.f32.f16 %f33, %rs30;}

	// end inline asm
	cvt.f64.f32 	%fd58, %f33;
	fma.rn.f64 	%fd66, %fd57, %fd58, %fd66;
$L__BB2_12:
	cvt.rn.f32.f64 	%f59, %fd66;
$L__BB2_13:
	shl.b32 	%r75, %r3, 2;
	mov.u32 	%r76, _ZZ20gemm_fma_tree_kernelPK6__halfS1_PfiiiE12partial_sums;
	add.s32 	%r45, %r76, %r75;
	st.shared.f32 	[%r45], %f59;
	bar.sync 	0;
	setp.gt.u32 	%p9, %r3, 127;
	@%p9 bra 	$L__BB2_15;
	ld.shared.f32 	%f34, [%r45+512];
	ld.shared.f32 	%f35, [%r45];
	add.f32 	%f36, %f34, %f35;
	st.shared.f32 	[%r45], %f36;
$L__BB2_15:
	bar.sync 	0;
	setp.gt.u32 	%p10, %r3, 63;
	@%p10 bra 	$L__BB2_17;
	ld.shared.f32 	%f37, [%r45+256];
	ld.shared.f32 	%f38, [%r45];
	add.f32 	%f39, %f37, %f38;
	st.shared.f32 	[%r45], %f39;
$L__BB2_17:
	bar.sync 	0;
	setp.gt.u32 	%p11, %r3, 31;
	@%p11 bra 	$L__BB2_19;
	ld.shared.f32 	%f40, [%r45+128];
	ld.shared.f32 	%f41, [%r45];
	add.f32 	%f42, %f40, %f41;
	st.shared.f32 	[%r45], %f42;
$L__BB2_19:
	bar.sync 	0;
	setp.gt.u32 	%p12, %r3, 15;
	@%p12 bra 	$L__BB2_21;
	ld.shared.f32 	%f43, [%r45+64];
	ld.shared.f32 	%f44, [%r45];
	add.f32 	%f45, %f43, %f44;
	st.shared.f32 	[%r45], %f45;
$L__BB2_21:
	bar.sync 	0;
	setp.gt.u32 	%p13, %r3, 7;
	@%p13 bra 	$L__BB2_23;
	ld.shared.f32 	%f46, [%r45+32];
	ld.shared.f32 	%f47, [%r45];
	add.f32 	%f48, %f46, %f47;
	st.shared.f32 	[%r45], %f48;
$L__BB2_23:
	bar.sync 	0;
	setp.gt.u32 	%p14, %r3, 3;
	@%p14 bra 	$L__BB2_25;
	ld.shared.f32 	%f49, [%r45+16];
	ld.shared.f32 	%f50, [%r45];
	add.f32 	%f51, %f49, %f50;
	st.shared.f32 	[%r45], %f51;
$L__BB2_25:
	bar.sync 	0;
	setp.gt.u32 	%p15, %r3, 1;
	@%p15 bra 	$L__BB2_27;
	ld.shared.f32 	%f52, [%r45+8];
	ld.shared.f32 	%f53, [%r45];
	add.f32 	%f54, %f52, %f53;
	st.shared.f32 	[%r45], %f54;
$L__BB2_27:
	bar.sync 	0;
	setp.ne.s32 	%p16, %r3, 0;
	@%p16 bra 	$L__BB2_29;
	ld.shared.f32 	%f55, [_ZZ20gemm_fma_tree_kernelPK6__halfS1_PfiiiE12partial_sums+4];
	ld.shared.f32 	%f56, [%r45];
	add.f32 	%f57, %f55, %f56;
	st.shared.f32 	[%r45], %f57;
$L__BB2_29:
	setp.ne.s32 	%p17, %r3, 0;
	bar.sync 	0;
	@%p17 bra 	$L__BB2_32;
	ld.param.u32 	%r78, [_Z20gemm_fma_tree_kernelPK6__halfS1_Pfiii_param_3];
	setp.ge.s32 	%p18, %r1, %r78;
	setp.ge.s32 	%p19, %r2, %r47;
	or.pred  	%p20, %p18, %p19;
	@%p20 bra 	$L__BB2_32;
	ld.param.u64 	%rd47, [_Z20gemm_fma_tree_kernelPK6__halfS1_Pfiii_param_2];
	ld.shared.f32 	%f58, [_ZZ20gemm_fma_tree_kernelPK6__halfS1_PfiiiE12partial_sums];
	mad.lo.s32 	%r77, %r47, %r1, %r2;
	cvta.to.global.u64 	%rd44, %rd47;
	mul.wide.u32 	%rd45, %r77, 4;
	add.s64 	%rd46, %rd44, %rd45;
	st.global.f32 	[%rd46], %f58;
$L__BB2_32:
	ret;

}


// ===== COMPILED SASS (sm_100) =====

	.target	sm_100

	.elftype	@"ET_EXEC"


//--------------------- .note.nv.tkinfo           --------------------------
	.section	.note.nv.tkinfo,"",@"SHT_NOTE"
	.sectionflags	@"SHF_NOTE_NV_TKINFO"
	.tkinfo
        /*0018*/ 	.word	0x00000002
        /*0030*/ 	.string	""
        /*0030*/ 	.string	"ptxas"
        /*0030*/ 	.string	"Cuda compilation tools, release 13.0, V13.0.88"
        /*0030*/ 	.string	"Build cuda_13.0.r13.0/compiler.36424714_0"
        /*0030*/ 	.string	"-arch sm_100 -m 64 "



//--------------------- .note.nv.cuinfo           --------------------------
	.section	.note.nv.cuinfo,"",@"SHT_NOTE"
	.sectionflags	@"SHF_NOTE_NV_CUINFO"
        /*0018*/ 	.short	0x0002
        /*001a*/ 	.short	0x0064
        /*001c*/ 	.short	0x0082
	.zero		2


//--------------------- .nv.info                  --------------------------
	.section	.nv.info,"",@"SHT_CUDA_INFO"
	.align	4


	//----- nvinfo : EIATTR_REGCOUNT
	.align		4
        /*0000*/ 	.byte	0x04, 0x2f
        /*0002*/ 	.short	(.L_1 - .L_0)
	.align		4
.L_0:
        /*0004*/ 	.word	index@(_Z22gemm_tensorcore_kernelPK6__halfS1_Pfiii)
        /*0008*/ 	.word	0x00000020


	//----- nvinfo : EIATTR_FRAME_SIZE
	.align		4
.L_1:
        /*000c*/ 	.byte	0x04, 0x11
        /*000e*/ 	.short	(.L_3 - .L_2)
	.align		4
.L_2:
        /*0010*/ 	.word	index@(_Z22gemm_tensorcore_kernelPK6__halfS1_Pfiii)
        /*0014*/ 	.word	0x00000000


	//----- nvinfo : EIATTR_REGCOUNT
	.align		4
.L_3:
        /*0018*/ 	.byte	0x04, 0x2f
        /*001a*/ 	.short	(.L_5 - .L_4)
	.align		4
.L_4:
        /*001c*/ 	.word	index@(_Z26gemm_fma_sequential_kernelPK6__halfS1_Pfiii)
        /*0020*/ 	.word	0x00000020


	//----- nvinfo : EIATTR_FRAME_SIZE
	.align		4
.L_5:
        /*0024*/ 	.byte	0x04, 0x11
        /*0026*/ 	.short	(.L_7 - .L_6)
	.align		4
.L_6:
        /*0028*/ 	.word	index@(_Z26gemm_fma_sequential_kernelPK6__halfS1_Pfiii)
        /*002c*/ 	.word	0x00000000


	//----- nvinfo : EIATTR_REGCOUNT
	.align		4
.L_7:
        /*0030*/ 	.byte	0x04, 0x2f
        /*0032*/ 	.short	(.L_9 - .L_8)
	.align		4
.L_8:
        /*0034*/ 	.word	index@(_Z20gemm_fma_tree_kernelPK6__halfS1_Pfiii)
        /*0038*/ 	.word	0x00000020


	//----- nvinfo : EIATTR_FRAME_SIZE
	.align		4
.L_9:
        /*003c*/ 	.byte	0x04, 0x11
        /*003e*/ 	.short	(.L_11 - .L_10)
	.align		4
.L_10:
        /*0040*/ 	.word	index@(_Z20gemm_fma_tree_kernelPK6__halfS1_Pfiii)
        /*0044*/ 	.word	0x00000000


	//----- nvinfo : EIATTR_MIN_STACK_SIZE
	.align		4
.L_11:
        /*0048*/ 	.byte	0x04, 0x12
        /*004a*/ 	.short	(.L_13 - .L_12)
	.align		4
.L_12:
        /*004c*/ 	.word	index@(_Z20gemm_fma_tree_kernelPK6__halfS1_Pfiii)
        /*0050*/ 	.word	0x00000000


	//----- nvinfo : EIATTR_MIN_STACK_SIZE
	.align		4
.L_13:
        /*0054*/ 	.byte	0x04, 0x12
        /*0056*/ 	.short	(.L_15 - .L_14)
	.align		4
.L_14:
        /*0058*/ 	.word	index@(_Z26gemm_fma_sequential_kernelPK6__halfS1_Pfiii)
        /*005c*/ 	.word	0x00000000


	//----- nvinfo : EIATTR_MIN_STACK_SIZE
	.align		4
.L_15:
        /*0060*/ 	.byte	0x04, 0x12
        /*0062*/ 	.short	(.L_17 - .L_16)
	.align		4
.L_16:
        /*0064*/ 	.word	index@(_Z22gemm_tensorcore_kernelPK6__halfS1_Pfiii)
        /*0068*/ 	.word	0x00000000
.L_17:


//--------------------- .nv.compat                --------------------------
	.section	.nv.compat,"",@"SHT_CUDA_COMPAT_INFO"
	.align	4
        /*0000*/ 	.byte	0x02, 0x09, 0x00, 0x00, 0x02, 0x02, 0x01, 0x00, 0x02, 0x05, 0x05, 0x00, 0x03, 0x07, 0x01, 0x01
        /*0010*/ 	.byte	0x02, 0x03, 0x00, 0x00, 0x02, 0x06, 0x01, 0x00, 0x04, 0x0b, 0x08, 0x00, 0x01, 0x00, 0x00, 0x00
        /*0020*/ 	.byte	0x00, 0x00, 0x00, 0x00


//--------------------- .nv.info._Z20gemm_fma_tree_kernelPK6__halfS1_Pfiii --------------------------
	.section	.nv.info._Z20gemm_fma_tree_kernelPK6__halfS1_Pfiii,"",@"SHT_CUDA_INFO"
	.sectionflags	@""
	.align	4


	//----- nvinfo : EIATTR_CUDA_API_VERSION
	.align		4
        /*0000*/ 	.byte	0x04, 0x37
        /*0002*/ 	.short	(.L_19 - .L_18)
.L_18:
        /*0004*/ 	.word	0x00000082


	//----- nvinfo : EIATTR_KPARAM_INFO
	.align		4
.L_19:
        /*0008*/ 	.byte	0x04, 0x17
        /*000a*/ 	.short	(.L_21 - .L_20)
.L_20:
        /*000c*/ 	.word	0x00000000
        /*0010*/ 	.short	0x0005
        /*0012*/ 	.short	0x0020
        /*0014*/ 	.byte	0x00, 0xf0, 0x11, 0x00


	//----- nvinfo : EIATTR_KPARAM_INFO
	.align		4
.L_21:
        /*0018*/ 	.byte	0x04, 0x17
        /*001a*/ 	.short	(.L_23 - .L_22)
.L_22:
        /*001c*/ 	.word	0x00000000
        /*0020*/ 	.short	0x0004
        /*0022*/ 	.short	0x001c
        /*0024*/ 	.byte	0x00, 0xf0, 0x11, 0x00


	//----- nvinfo : EIATTR_KPARAM_INFO
	.align		4
.L_23:
        /*0028*/ 	.byte	0x04, 0x17
        /*002a*/ 	.short	(.L_25 - .L_24)
.L_24:
        /*002c*/ 	.word	0x00000000
        /*0030*/ 	.short	0x0003
        /*0032*/ 	.short	0x0018
        /*0034*/ 	.byte	0x00, 0xf0, 0x11, 0x00


	//----- nvinfo : EIATTR_KPARAM_INFO
	.align		4
.L_25:
        /*0038*/ 	.byte	0x04, 0x17
        /*003a*/ 	.short	(.L_27 - .L_26)
.L_26:
        /*003c*/ 	.word	0x00000000
        /*0040*/ 	.short	0x0002
        /*0042*/ 	.short	0x0010
        /*0044*/ 	.byte	0x00, 0xf5, 0x21, 0x00


	//----- nvinfo : EIATTR_KPARAM_INFO
	.align		4
.L_27:
        /*0048*/ 	.byte	0x04, 0x17
        /*004a*/ 	.short	(.L_29 - .L_28)
.L_28:
        /*004c*/ 	.word	0x00000000
        /*0050*/ 	.short	0x0001
        /*0052*/ 	.short	0x0008
        /*0054*/ 	.byte	0x00, 0xf5, 0x21, 0x00


	//----- nvinfo : EIATTR_KPARAM_INFO
	.align		4
.L_29:
        /*0058*/ 	.byte	0x04, 0x17
        /*005a*/ 	.short	(.L_31 - .L_30)
.L_30:
        /*005c*/ 	.word	0x00000000
        /*0060*/ 	.short	0x0000
        /*0062*/ 	.short	0x0000
        /*0064*/ 	.byte	0x00, 0xf5, 0x21, 0x00


	//----- nvinfo : EIATTR_SPARSE_MMA_MASK
	.align		4
.L_31:
        /*0068*/ 	.byte	0x03, 0x50
        /*006a*/ 	.short	0x0000


	//----- nvinfo : EIATTR_MAXREG_COUNT
	.align		4
        /*006c*/ 	.byte	0x03, 0x1b
        /*006e*/ 	.short	0x00ff


	//----- nvinfo : EIATTR_NUM_BARRIERS
	.align		4
        /*0070*/ 	.byte	0x02, 0x4c
        /*0072*/ 	.byte	0x01
	.zero		1


	//----- nvinfo : EIATTR_MERCURY_ISA_VERSION
	.align		4
        /*0074*/ 	.byte	0x03, 0x5f
        /*0076*/ 	.short	0x0101


	//----- nvinfo : EIATTR_VRC_CTA_INIT_COUNT
	.align		4
        /*0078*/ 	.byte	0x02, 0x4a
	.zero		1
	.zero		1


	//----- nvinfo : EIATTR_EXIT_INSTR_OFFSETS
	.align		4
        /*007c*/ 	.byte	0x04, 0x1c
        /*007e*/ 	.short	(.L_33 - .L_32)


	//   ....[0]....
.L_32:
        /*0080*/ 	.word	0x00001100


	//   ....[1]....
        /*0084*/ 	.word	0x00001140


	//   ....[2]....
        /*0088*/ 	.word	0x000011a0


	//----- nvinfo : EIATTR_CRS_STACK_SIZE
	.align		4
.L_33:
        /*008c*/ 	.byte	0x04, 0x1e
        /*008e*/ 	.short	(.L_35 - .L_34)
.L_34:
        /*0090*/ 	.word	0x00000000


	//----- nvinfo : EIATTR_CBANK_PARAM_SIZE
	.align		4
.L_35:
        /*0094*/ 	.byte	0x03, 0x19
        /*0096*/ 	.short	0x0024


	//----- nvinfo : EIATTR_PARAM_CBANK
	.align		4
        /*0098*/ 	.byte	0x04, 0x0a
        /*009a*/ 	.short	(.L_37 - .L_36)
	.align		4
.L_36:
        /*009c*/ 	.word	index@(.nv.constant0._Z20gemm_fma_tree_kernelPK6__halfS1_Pfiii)
        /*00a0*/ 	.short	0x0380
        /*00a2*/ 	.short	0x0024


	//----- nvinfo : EIATTR_SW_WAR
	.align		4
.L_37:
        /*00a4*/ 	.byte	0x04, 0x36
        /*00a6*/ 	.short	(.L_39 - .L_38)
.L_38:
        /*00a8*/ 	.word	0x00000008
.L_39:


//--------------------- .nv.info._Z26gemm_fma_sequential_kernelPK6__halfS1_Pfiii --------------------------
	.section	.nv.info._Z26gemm_fma_sequential_kernelPK6__halfS1_Pfiii,"",@"SHT_CUDA_INFO"
	.sectionflags	@""
	.align	4


	//----- nvinfo : EIATTR_CUDA_API_VERSION
	.align		4
        /*0000*/ 	.byte	0x04, 0x37
        /*0002*/ 	.short	(.L_41 - .L_40)
.L_40:
        /*0004*/ 	.word	0x00000082


	//----- nvinfo : EIATTR_KPARAM_INFO
	.align		4
.L_41:
        /*0008*/ 	.byte	0x04, 0x17
        /*000a*/ 	.short	(.L_43 - .L_42)
.L_42:
        /*000c*/ 	.word	0x00000000
        /*0010*/ 	.short	0x0005
        /*0012*/ 	.short	0x0020
        /*0014*/ 	.byte	0x00, 0xf0, 0x11, 0x00


	//----- nvinfo : EIATTR_KPARAM_INFO
	.align		4
.L_43:
        /*0018*/ 	.byte	0x04, 0x17
        /*001a*/ 	.short	(.L_45 - .L_44)
.L_44:
        /*001c*/ 	.word	0x00000000
        /*0020*/ 	.short	0x0004
        /*0022*/ 	.short	0x001c
        /*0024*/ 	.byte	0x00, 0xf0, 0x11, 0x00


	//----- nvinfo : EIATTR_KPARAM_INFO
	.align		4
.L_45:
        /*0028*/ 	.byte	0x04, 0x17
        /*002a*/ 	.short	(.L_47 - .L_46)
.L_46:
        /*002c*/ 	.word	0x00000000
        /*0030*/ 	.short	0x0003
        /*0032*/ 	.short	0x0018
        /*0034*/ 	.byte	0x00, 0xf0, 0x11, 0x00


	//----- nvinfo : EIATTR_KPARAM_INFO
	.align		4
.L_47:
        /*0038*/ 	.byte	0x04, 0x17
        /*003a*/ 	.short	(.L_49 - .L_48)
.L_48:
        /*003c*/ 	.word	0x00000000
        /*0040*/ 	.short	0x0002
        /*0042*/ 	.short	0x0010
        /*0044*/ 	.byte	0x00, 0xf5, 0x21, 0x00


	//----- nvinfo : EIATTR_KPARAM_INFO
	.align		4
.L_49:
        /*0048*/ 	.byte	0x04, 0x17
        /*004a*/ 	.short	(.L_51 - .L_50)
.L_50:
        /*004c*/ 	.word	0x00000000
        /*0050*/ 	.short	0x0001
        /*0052*/ 	.short	0x0008
        /*0054*/ 	.byte	0x00, 0xf5, 0x21, 0x00


	//----- nvinfo : EIATTR_KPARAM_INFO
	.align		4
.L_51:
        /*0058*/ 	.byte	0x04, 0x17
        /*005a*/ 	.short	(.L_53 - .L_52)
.L_52:
        /*005c*/ 	.word	0x00000000
        /*0060*/ 	.short	0x0000
        /*0062*/ 	.short	0x0000
        /*0064*/ 	.byte	0x00, 0xf5, 0x21, 0x00


	//----- nvinfo : EIATTR_SPARSE_MMA_MASK
	.align		4
.L_53:
        /*0068*/ 	.byte	0x03, 0x50
        /*006a*/ 	.short	0x0000


	//----- nvinfo : EIATTR_MAXREG_COUNT
	.align		4
        /*006c*/ 	.byte	0x03, 0x1b
        /*006e*/ 	.short	0x00ff


	//----- nvinfo : EIATTR_MERCURY_ISA_VERSION
	.align		4
        /*0070*/ 	.byte	0x03, 0x5f
        /*0072*/ 	.short	0x0101


	//----- nvinfo : EIATTR_VRC_CTA_INIT_COUNT
	.align		4
        /*0074*/ 	.byte	0x02, 0x4a
	.zero		1
	.zero		1


	//----- nvinfo : EIATTR_EXIT_INSTR_OFFSETS
	.align		4
        /*0078*/ 	.byte	0x04, 0x1c
        /*007a*/ 	.short	(.L_55 - .L_54)


	//   ....[0]....
.L_54:
        /*007c*/ 	.word	0x000000c0


	//   ....[1]....
        /*0080*/ 	.word	0x00001090


	//----- nvinfo : EIATTR_CBANK_PARAM_SIZE
	.align		4
.L_55:
        /*0084*/ 	.byte	0x03, 0x19
        /*0086*/ 	.short	0x0024


	//----- nvinfo : EIATTR_PARAM_CBANK
	.align		4
        /*0088*/ 	.byte	0x04, 0x0a
        /*008a*/ 	.short	(.L_57 - .L_56)
	.align		4
.L_56:
        /*008c*/ 	.word	index@(.nv.constant0._Z26gemm_fma_sequential_kernelPK6__halfS1_Pfiii)
        /*0090*/ 	.short	0x0380
        /*0092*/ 	.short	0x0024


	//----- nvinfo : EIATTR_SW_WAR
	.align		4
.L_57:
        /*0094*/ 	.byte	0x04, 0x36
        /*0096*/ 	.short	(.L_59 - .L_58)
.L_58:
        /*0098*/ 	.word	0x00000008
.L_59:


//--------------------- .nv.info._Z22gemm_tensorcore_kernelPK6__halfS1_Pfiii --------------------------
	.section	.nv.info._Z22gemm_tensorcore_kernelPK6__halfS1_Pfiii,"",@"SHT_CUDA_INFO"
	.sectionflags	@""
	.align	4


	//----- nvinfo : EIATTR_CUDA_API_VERSION
	.align		4
        /*0000*/ 	.byte	0x04, 0x37
        /*0002*/ 	.short	(.L_61 - .L_60)
.L_60:
        /*0004*/ 	.word	0x00000082


	//----- nvinfo : EIATTR_KPARAM_INFO
	.align		4
.L_61:
        /*0008*/ 	.byte	0x04, 0x17
        /*000a*/ 	.short	(.L_63 - .L_62)
.L_62:
        /*000c*/ 	.word	0x00000000
        /*0010*/ 	.short	0x0005
        /*0012*/ 	.short	0x0020
        /*0014*/ 	.byte	0x00, 0xf0, 0x11, 0x00


	//----- nvinfo : EIATTR_KPARAM_INFO
	.align		4
.L_63:
        /*0018*/ 	.byte	0x04, 0x17
        /*001a*/ 	.short	(.L_65 - .L_64)
.L_64:
        /*001c*/ 	.word	0x00000000
        /*0020*/ 	.short	0x0004
        /*0022*/ 	.short	0x001c
        /*0024*/ 	.byte	0x00, 0xf0, 0x11, 0x00


	//----- nvinfo : EIATTR_KPARAM_INFO
	.align		4
.L_65:
        /*0028*/ 	.byte	0x04, 0x17
        /*002a*/ 	.short	(.L_67 - .L_66)
.L_66:
        /*002c*/ 	.word	0x00000000
        /*0030*/ 	.short	0x0003
        /*0032*/ 	.short	0x0018
        /*0034*/ 	.byte	0x00, 0xf0, 0x11, 0x00


	//----- nvinfo : EIATTR_KPARAM_INFO
	.align		4
.L_67:
        /*0038*/ 	.byte	0x04, 0x17
        /*003a*/ 	.short	(.L_69 - .L_68)
.L_68:
        /*003c*/ 	.word	0x00000000
        /*0040*/ 	.short	0x0002
        /*0042*/ 	.short	0x0010
        /*0044*/ 	.byte	0x00, 0xf5, 0x21, 0x00


	//----- nvinfo : EIATTR_KPARAM_INFO
	.align		4
.L_69:
        /*0048*/ 	.byte	0x04, 0x17
        /*004a*/ 	.short	(.L_71 - .L_70)
.L_70:
        /*004c*/ 	.word	0x00000000
        /*0050*/ 	.short	0x0001
        /*0052*/ 	.short	0x0008
        /*0054*/ 	.byte	0x00, 0xf5, 0x21, 0x00


	//----- nvinfo : EIATTR_KPARAM_INFO
	.align		4
.L_71:
        /*0058*/ 	.byte	0x04, 0x17
        /*005a*/ 	.short	(.L_73 - .L_72)
.L_72:
        /*005c*/ 	.word	0x00000000
        /*0060*/ 	.short	0x0000
        /*0062*/ 	.short	0x0000
        /*0064*/ 	.byte	0x00, 0xf5, 0x21, 0x00


	//----- nvinfo : EIATTR_SPARSE_MMA_MASK
	.align		4
.L_73:
        /*0068*/ 	.byte	0x03, 0x50
        /*006a*/ 	.short	0x0000


	//----- nvinfo : EIATTR_WMMA_USED
	.align		4
        /*006c*/ 	.byte	0x01, 0x2b
	.zero		2


	//----- nvinfo : EIATTR_MAXREG_COUNT
	.align		4
        /*0070*/ 	.byte	0x03, 0x1b
        /*0072*/ 	.short	0x00ff


	//----- nvinfo : EIATTR_MERCURY_ISA_VERSION
	.align		4
        /*0074*/ 	.byte	0x03, 0x5f
        /*0076*/ 	.short	0x0101


	//----- nvinfo : EIATTR_VRC_CTA_INIT_COUNT
	.align		4
        /*0078*/ 	.byte	0x02, 0x4a
	.zero		1
	.zero		1


	//----- nvinfo : EIATTR_EXIT_INSTR_OFFSETS
	.align		4
        /*007c*/ 	.byte	0x04, 0x1c
        /*007e*/ 	.short	(.L_75 - .L_74)


	//   ....[0]....
.L_74:
        /*0080*/ 	.word	0x00000a90


	//----- nvinfo : EIATTR_CBANK_PARAM_SIZE
	.align		4
.L_75:
        /*0084*/ 	.byte	0x03, 0x19
        /*0086*/ 	.short	0x0024


	//----- nvinfo : EIATTR_PARAM_CBANK
	.align		4
        /*0088*/ 	.byte	0x04, 0x0a
        /*008a*/ 	.short	(.L_77 - .L_76)
	.align		4
.L_76:
        /*008c*/ 	.word	index@(.nv.constant0._Z22gemm_tensorcore_kernelPK6__halfS1_Pfiii)
        /*0090*/ 	.short	0x0380
        /*0092*/ 	.short	0x0024


	//----- nvinfo : EIATTR_SW_WAR
	.align		4
.L_77:
        /*0094*/ 	.byte	0x04, 0x36
        /*0096*/ 	.short	(.L_79 - .L_78)
.L_78:
        /*0098*/ 	.word	0x00000008
.L_79:


//--------------------- .nv.callgraph             --------------------------
	.section	.nv.callgraph,"",@"SHT_CUDA_CALLGRAPH"
	.align	4
	.sectionentsize	8
	.align		4
        /*0000*/ 	.word	0x00000000
	.align		4
        /*0004*/ 	.word	0xffffffff
	.align		4
        /*0008*/ 	.word	0x00000000
	.align		4
        /*000c*/ 	.word	0xfffffffe
	.align		4
        /*0010*/ 	.word	0x00000000
	.align		4
        /*0014*/ 	.word	0xfffffffd
	.align		4
        /*0018*/ 	.word	0x00000000
	.align		4
        /*001c*/ 	.word	0xfffffffc


//--------------------- .text._Z20gemm_fma_tree_kernelPK6__halfS1_Pfiii --------------------------
	.section	.text._Z20gemm_fma_tree_kernelPK6__halfS1_Pfiii,"ax",@progbits
	.align	128
        .global         _Z20gemm_fma_tree_kernelPK6__halfS1_Pfiii
        .type           _Z20gemm_fma_tree_kernelPK6__halfS1_Pfiii,@function
        .size           _Z20gemm_fma_tree_kernelPK6__halfS1_Pfiii,(.L_x_24 - _Z20gemm_fma_tree_kernelPK6__halfS1_Pfiii)
        .other          _Z20gemm_fma_tree_kernelPK6__halfS1_Pfiii,@"STO_CUDA_ENTRY STV_DEFAULT"
_Z20gemm_fma_tree_kernelPK6__halfS1_Pfiii:
.text._Z20gemm_fma_tree_kernelPK6__halfS1_Pfiii:
[----:B------:R-:W-:Y:S01]  /*0000*/  LDC R1, c[0x0][0x37c] ;  /* 0x0000df00ff017b82 */ /* 0x000fe20000000800 */
[----:B------:R-:W0:Y:S07]  /*0010*/  S2R R0, SR_TID.X ;  /* 0x0000000000007919 */ /* 0x000e2e0000002100 */
[----:B------:R-:W0:Y:S01]  /*0020*/  LDC R3, c[0x0][0x3a0] ;  /* 0x0000e800ff037b82 */ /* 0x000e220000000800 */
[----:B------:R-:W1:Y:S01]  /*0030*/  LDCU.64 UR6, c[0x0][0x358] ;  /* 0x00006b00ff0677ac */ /* 0x000e620008000a00 */
[----:B------:R-:W-:Y:S01]  /*0040*/  BSSY.RECONVERGENT B0, `(.L_x_0) ;  /* 0x00000d5000007945 */ /* 0x000fe20003800200 */
[----:B------:R-:W2:Y:S01]  /*0050*/  S2R R2, SR_CTAID.X ;  /* 0x0000000000027919 */ /* 0x000ea20000002500 */
[----:B------:R-:W-:-:S04]  /*0060*/  HFMA2 R18, -RZ, RZ, 0, 0 ;  /* 0x00000000ff127431 */ /* 0x000fc800000001ff */
[----:B------:R-:W3:Y:S01]  /*0070*/  S2UR UR8, SR_CTAID.Y ;  /* 0x00000000000879c3 */ /* 0x000ee20000002600 */
[----:B0-----:R-:W-:-:S13]  /*0080*/  ISETP.GE.AND P0, PT, R0, R3, PT ;  /* 0x000000030000720c */ /* 0x001fda0003f06270 */
[----:B-123--:R-:W-:Y:S05]  /*0090*/  @P0 BRA `(.L_x_1) ;  /* 0x0000000c003c0947 */ /* 0x00efea0003800000 */
[-C--:B------:R-:W-:Y:S01]  /*00a0*/  LOP3.LUT R4, RZ, R0.reuse, RZ, 0x33, !PT ;  /* 0x00000000ff047212 */ /* 0x080fe200078e33ff */
[----:B------:R-:W-:Y:S01]  /*00b0*/  BSSY.RECONVERGENT B1, `(.L_x_2) ;  /* 0x000006c000017945 */ /* 0x000fe20003800200 */
[----:B------:R-:W-:Y:S02]  /*00c0*/  MOV R9, R0 ;  /* 0x0000000000097202 */ /* 0x000fe40000000f00 */
[----:B------:R-:W-:Y:S02]  /*00d0*/  CS2R R18, SRZ ;  /* 0x0000000000127805 */ /* 0x000fe4000001ff00 */
[----:B------:R-:W-:-:S04]  /*00e0*/  IADD3 R4, PT, PT, R4, R3, RZ ;  /* 0x0000000304047210 */ /* 0x000fc80007ffe0ff */
[C---:B------:R-:W-:Y:S02]  /*00f0*/  ISETP.GE.U32.AND P0, PT, R4.reuse, 0x700, PT ;  /* 0x000007000400780c */ /* 0x040fe40003f06070 */
[----:B------:R-:W-:-:S11]  /*0100*/  LEA.HI R6, R4, 0x1, RZ, 0x18 ;  /* 0x0000000104067811 */ /* 0x000fd600078fc0ff */
[----:B------:R-:W-:Y:S05]  /*0110*/  @!P0 BRA `(.L_x_3) ;  /* 0x0000000400948947 */ /* 0x000fea0003800000 */
[----:B------:R-:W0:Y:S01]  /*0120*/  LDC R7, c[0x0][0x39c] ;  /* 0x0000e700ff077b82 */ /* 0x000e220000000800 */
[C---:B------:R-:W-:Y:S01]  /*0130*/  LOP3.LUT R5, R0.reuse, 0x400, RZ, 0xfc, !PT ;  /* 0x0000040000057812 */ /* 0x040fe200078efcff */
[----:B------:R-:W-:Y:S01]  /*0140*/  IMAD R8, R3, UR8, R0 ;  /* 0x0000000803087c24 */ /* 0x000fe2000f8e0200 */
[C---:B------:R-:W-:Y:S02]  /*0150*/  IADD3 R20, PT, PT, R0.reuse, 0x500, RZ ;  /* 0x0000050000147810 */ /* 0x040fe40007ffe0ff */
[----:B------:R-:W-:Y:S02]  /*0160*/  CS2R R18, SRZ ;  /* 0x0000000000127805 */ /* 0x000fe4000001ff00 */
[C---:B------:R-:W-:Y:S02]  /*0170*/  IADD3 R21, PT, PT, R0.reuse, 0x600, RZ ;  /* 0x0000060000157810 */ /* 0x040fe40007ffe0ff */
[C---:B------:R-:W-:Y:S02]  /*0180*/  IADD3 R22, PT, PT, R0.reuse, 0x700, RZ ;  /* 0x0000070000167810 */ /* 0x040fe40007ffe0ff */
[----:B------:R-:W-:-:S02]  /*0190*/  IADD3 R23, PT, PT, R0, 0x200, RZ ;  /* 0x0000020000177810 */ /* 0x000fc40007ffe0ff */
[C---:B------:R-:W-:Y:S02]  /*01a0*/  IADD3 R24, PT, PT, R0.reuse, 0x300, RZ ;  /* 0x0000030000187810 */ /* 0x040fe40007ffe0ff */
[----:B------:R-:W-:Y:S02]  /*01b0*/  IADD3 R25, PT, PT, R0, 0x100, RZ ;  /* 0x0000010000197810 */ /* 0x000fe40007ffe0ff */
[----:B------:R-:W-:Y:S02]  /*01c0*/  LOP3.LUT R27, R6, 0x1fffff8, RZ, 0xc0, !PT ;  /* 0x01fffff8061b7812 */ /* 0x000fe400078ec0ff */
[----:B------:R-:W-:Y:S02]  /*01d0*/  MOV R9, R0 ;  /* 0x0000000000097202 */ /* 0x000fe40000000f00 */
[----:B------:R-:W-:Y:S01]  /*01e0*/  IADD3 R27, PT, PT, -R27, RZ, RZ ;  /* 0x000000ff1b1b7210 */ /* 0x000fe20007ffe1ff */
[-CC-:B0-----:R-:W-:Y:S02]  /*01f0*/  IMAD R5, R5, R7.reuse, R2.reuse ;  /* 0x0000000705057224 */ /* 0x181fe400078e0202 */
[----:B------:R-:W-:-:S02]  /*0200*/  IMAD R20, R20, R7, R2 ;  /* 0x0000000714147224 */ /* 0x000fc400078e0202 */
[-CC-:B------:R-:W-:Y:S02]  /*0210*/  IMAD R21, R21, R7.reuse, R2.reuse ;  /* 0x0000000715157224 */ /* 0x180fe400078e0202 */
[-CC-:B------:R-:W-:Y:S02]  /*0220*/  IMAD R22, R22, R7.reuse, R2.reuse ;  /* 0x0000000716167224 */ /* 0x180fe400078e0202 */
[-CC-:B------:R-:W-:Y:S02]  /*0230*/  IMAD R23, R23, R7.reuse, R2.reuse ;  /* 0x0000000717177224 */ /* 0x180fe400078e0202 */
[-CC-:B------:R-:W-:Y:S02]  /*0240*/  IMAD R24, R24, R7.reuse, R2.reuse ;  /* 0x0000000718187224 */ /* 0x180fe400078e0202 */
[-CC-:B------:R-:W-:Y:S02]  /*0250*/  IMAD R25, R25, R7.reuse, R2.reuse ;  /* 0x0000000719197224 */ /* 0x180fe400078e0202 */
[----:B------:R-:W-:-:S07]  /*0260*/  IMAD R26, R0, R7, R2 ;  /* 0x00000007001a7224 */ /* 0x000fce00078e0202 */
.L_x_4:
[----:B------:R-:W0:Y:S08]  /*0270*/  LDC.64 R10, c[0x0][0x388] ;  /* 0x0000e200ff0a7b82 */ /* 0x000e300000000a00 */
[----:B------:R-:W1:Y:S01]  /*0280*/  LDC.64 R12, c[0x0][0x380] ;  /* 0x0000e000ff0c7b82 */ /* 0x000e620000000a00 */
[----:B0-----:R-:W-:-:S06]  /*0290*/  IMAD.WIDE R14, R26, 0x2, R10 ;  /* 0x000000021a0e7825 */ /* 0x001fcc00078e020a */
[----:B------:R-:W2:Y:S01]  /*02a0*/  LDG.E.U16 R14, desc[UR6][R14.64] ;  /* 0x000000060e0e7981 */ /* 0x000ea2000c1e1500 */
[----:B-1----:R-:W-:-:S05]  /*02b0*/  IMAD.WIDE R12, R8, 0x2, R12 ;  /* 0x00000002080c7825 */ /* 0x002fca00078e020c */
[----:B------:R-:W3:Y:S01]  /*02c0*/  LDG.E.U16 R28, desc[UR6][R12.64] ;  /* 0x000000060c1c7981 */ /* 0x000ee2000c1e1500 */
[----:B--2---:R-:W-:-:S06]  /*02d0*/  HADD2.F32 R16, -RZ, R14.H0_H0 ;  /* 0x2000000eff107230 */ /* 0x004fcc0000004100 */
[----:B------:R-:W-:Y:S01]  /*02e0*/  F2F.F64.F32 R16, R16 ;  /* 0x0000001000107310 */ /* 0x000fe20000201800 */
[----:B---3--:R-:W-:-:S07]  /*02f0*/  HADD2.F32 R28, -RZ, R28.H0_H0 ;  /* 0x2000001cff1c7230 */ /* 0x008fce0000004100 */
[----:B------:R0:W1:Y:S02]  /*0300*/  F2F.F64.F32 R14, R28 ;  /* 0x0000001c000e7310 */ /* 0x0000640000201800 */
[----:B0-----:R-:W-:-:S06]  /*0310*/  IMAD.WIDE R28, R25, 0x2, R10 ;  /* 0x00000002191c7825 */ /* 0x001fcc00078e020a */
[----:B------:R-:W2:Y:S01]  /*0320*/  LDG.E.U16 R29, desc[UR6][R28.64] ;  /* 0x000000061c1d7981 */ /* 0x000ea2000c1e1500 */
[----:B-1----:R-:W-:-:S03]  /*0330*/  DFMA R16, R14, R16, R18 ;  /* 0x000000100e10722b */ /* 0x002fc60000000012 */
[----:B------:R-:W3:Y:S01]  /*0340*/  LDG.E.U16 R14, desc[UR6][R12.64+0x200] ;  /* 0x000200060c0e7981 */ /* 0x000ee2000c1e1500 */
[----:B--2---:R-:W-:Y:S02]  /*0350*/  HADD2.F32 R18, -RZ, R29.H0_H0 ;  /* 0x2000001dff127230 */ /* 0x004fe40000004100 */
[----:B---3--:R-:W-:-:S04]  /*0360*/  HADD2.F32 R14, -RZ, R14.H0_H0 ;  /* 0x2000000eff0e7230 */ /* 0x008fc80000004100 */
[----:B------:R-:W-:Y:S08]  /*0370*/  F2F.F64.F32 R18, R18 ;  /* 0x0000001200127310 */ /* 0x000ff00000201800 */
[----:B------:R-:W0:Y:S02]  /*0380*/  F2F.F64.F32 R14, R14 ;  /* 0x0000000e000e7310 */ /* 0x000e240000201800 */
[----:B0-----:R-:W-:Y:S01]  /*0390*/  DFMA R18, R14, R18, R16 ;  /* 0x000000120e12722b */ /* 0x001fe20000000010 */
[----:B------:R-:W-:-:S05]  /*03a0*/  IMAD.WIDE R14, R23, 0x2, R10 ;  /* 0x00000002170e7825 */ /* 0x000fca00078e020a */
[----:B------:R-:W2:Y:S04]  /*03b0*/  LDG.E.U16 R16, desc[UR6][R14.64] ;  /* 0x000000060e107981 */ /* 0x000ea8000c1e1500 */
        /* <DEDUP_REMOVED lines=14> */
[----:B------:R-:W-:-:S06]  /*04a0*/  IMAD.WIDE R16, R5, 0x2, R10 ;  /* 0x0000000205107825 */ /* 0x000fcc00078e020a */
        /* <DEDUP_REMOVED lines=15> */
[--C-:B------:R-:W-:Y:S01]  /*05a0*/  IMAD.WIDE R14, R21, 0x2, R10.reuse ;  /* 0x00000002150e7825 */ /* 0x100fe200078e020a */
[----:B------:R-:W2:Y:S05]  /*05b0*/  LDG.E.U16 R18, desc[UR6][R12.64+0xc00] ;  /* 0x000c00060c127981 */ /* 0x000eaa000c1e1500 */
[----:B------:R-:W3:Y:S01]  /*05c0*/  LDG.E.U16 R15, desc[UR6][R14.64] ;  /* 0x000000060e0f7981 */ /* 0x000ee2000c1e1500 */
[----:B------:R-:W-:-:S06]  /*05d0*/  IMAD.WIDE R28, R22, 0x2, R10 ;  /* 0x00000002161c7825 */ /* 0x000fcc00078e020a */
[----:B------:R-:W4:Y:S04]  /*05e0*/  LDG.E.U16 R28, desc[UR6][R28.64] ;  /* 0x000000061c1c7981 */ /* 0x000f28000c1e1500 */
[----:B------:R-:W5:Y:S01]  /*05f0*/  LDG.E.U16 R14, desc[UR6][R12.64+0xe00] ;  /* 0x000e00060c0e7981 */ /* 0x000f62000c1e1500 */
[----:B------:R-:W-:-:S04]  /*0600*/  IADD3 R27, PT, PT, R27, 0x8, RZ ;  /* 0x000000081b1b7810 */ /* 0x000fc80007ffe0ff */
[----:B------:R-:W-:Y:S02]  /*0610*/  ISETP.NE.AND P0, PT, R27, RZ, PT ;  /* 0x000000ff1b00720c */ /* 0x000fe40003f05270 */
[----:B------:R-:W-:Y:S02]  /*0620*/  IADD3 R9, PT, PT, R9, 0x800, RZ ;  /* 0x0000080009097810 */ /* 0x000fe40007ffe0ff */
[C---:B------:R-:W-:Y:S02]  /*0630*/  LEA R5, R7.reuse, R5, 0xb ;  /* 0x0000000507057211 */ /* 0x040fe400078e58ff */
[C---:B------:R-:W-:Y:S02]  /*0640*/  LEA R20, R7.reuse, R20, 0xb ;  /* 0x0000001407147211 */ /* 0x040fe400078e58ff */
[C---:B------:R-:W-:Y:S02]  /*0650*/  LEA R21, R7.reuse, R21, 0xb ;  /* 0x0000001507157211 */ /* 0x040fe400078e58ff */
[----:B------:R-:W-:-:S02]  /*0660*/  LEA R22, R7, R22, 0xb ;  /* 0x0000001607167211 */ /* 0x000fc400078e58ff */
[C---:B------:R-:W-:Y:S02]  /*0670*/  LEA R23, R7.reuse, R23, 0xb ;  /* 0x0000001707177211 */ /* 0x040fe400078e58ff */
[C---:B------:R-:W-:Y:S02]  /*0680*/  LEA R24, R7.reuse, R24, 0xb ;  /* 0x0000001807187211 */ /* 0x040fe400078e58ff */
[C---:B------:R-:W-:Y:S02]  /*0690*/  LEA R25, R7.reuse, R25, 0xb ;  /* 0x0000001907197211 */ /* 0x040fe400078e58ff */
[----:B------:R-:W-:Y:S02]  /*06a0*/  LEA R26, R7, R26, 0xb ;  /* 0x0000001a071a7211 */ /* 0x000fe400078e58ff */
[----:B------:R-:W-:Y:S01]  /*06b0*/  IADD3 R8, PT, PT, R8, 0x800, RZ ;  /* 0x0000080008087810 */ /* 0x000fe20007ffe0ff */
[----:B---3--:R-:W-:Y:S02]  /*06c0*/  HADD2.F32 R10, -RZ, R15.H0_H0 ;  /* 0x2000000fff0a7230 */ /* 0x008fe40000004100 */
[----:B--2---:R-:W-:-:S04]  /*06d0*/  HADD2.F32 R15, -RZ, R18.H0_H0 ;  /* 0x20000012ff0f7230 */ /* 0x004fc80000004100 */
[----:B------:R-:W-:Y:S08]  /*06e0*/  F2F.F64.F32 R10, R10 ;  /* 0x0000000a000a7310 */ /* 0x000ff00000201800 */
[----:B------:R-:W0:Y:S01]  /*06f0*/  F2F.F64.F32 R18, R15 ;  /* 0x0000000f00127310 */ /* 0x000e220000201800 */
[----:B-----5:R-:W-:Y:S01]  /*0700*/  HADD2.F32 R14, -RZ, R14.H0_H0 ;  /* 0x2000000eff0e7230 */ /* 0x020fe20000004100 */
[----:B0-----:R-:W-:Y:S01]  /*0710*/  DFMA R10, R18, R10, R16 ;  /* 0x0000000a120a722b */ /* 0x001fe20000000010 */
[----:B----4-:R-:W-:-:S05]  /*0720*/  HADD2.F32 R16, -RZ, R28.H0_H0 ;  /* 0x2000001cff107230 */ /* 0x010fca0000004100 */
[----:B------:R-:W-:Y:S08]  /*0730*/  F2F.F64.F32 R18, R14 ;  /* 0x0000000e00127310 */ /* 0x000ff00000201800 */
[----:B------:R-:W0:Y:S02]  /*0740*/  F2F.F64.F32 R12, R16 ;  /* 0x00000010000c7310 */ /* 0x000e240000201800 */
[----:B0-----:R-:W-:Y:S01]  /*0750*/  DFMA R18, R18, R12, R10 ;  /* 0x0000000c1212722b */ /* 0x001fe2000000000a */
[----:B------:R-:W-:Y:S10]  /*0760*/  @P0 BRA `(.L_x_4) ;  /* 0xfffffff800c00947 */ /* 0x000ff4000383ffff */
.L_x_3:
[----:B------:R-:W-:Y:S05]  /*0770*/  BSYNC.RECONVERGENT B1 ;  /* 0x0000000000017941 */ /* 0x000fea0003800200 */
.L_x_2:
[----:B------:R-:W-:Y:S01]  /*0780*/  LOP3.LUT P0, R5, R6, 0x7, RZ, 0xc0, !PT ;  /* 0x0000000706057812 */ /* 0x000fe2000780c0ff */
[----:B------:R-:W-:-:S12]  /*0790*/  BSSY.RECONVERGENT B1, `(.L_x_5) ;  /* 0x000005e000017945 */ /* 0x000fd80003800200 */
[----:B------:R-:W-:Y:S05]  /*07a0*/  @!P0 BRA `(.L_x_6) ;  /* 0x0000000400708947 */ /* 0x000fea0003800000 */
[----:B------:R-:W-:Y:S01]  /*07b0*/  ISETP.GE.U32.AND P0, PT, R5, 0x4, PT ;  /* 0x000000040500780c */ /* 0x000fe20003f06070 */
[----:B------:R-:W-:Y:S01]  /*07c0*/  BSSY.RECONVERGENT B2, `(.L_x_7) ;  /* 0x000002d000027945 */ /* 0x000fe20003800200 */
[----:B------:R-:W-:-:S11]  /*07d0*/  LOP3.LUT P1, R5, R6, 0x3, RZ, 0xc0, !PT ;  /* 0x0000000306057812 */ /* 0x000fd6000782c0ff */
[----:B------:R-:W-:Y:S05]  /*07e0*/  @!P0 BRA `(.L_x_8) ;  /* 0x0000000000a88947 */ /* 0x000fea0003800000 */
[----:B------:R-:W0:Y:S01]  /*07f0*/  LDC R13, c[0x0][0x39c] ;  /* 0x0000e700ff0d7b82 */ /* 0x000e220000000800 */
[----:B------:R-:W-:-:S07]  /*0800*/  IMAD R11, R3, UR8, R9 ;  /* 0x00000008030b7c24 */ /* 0x000fce000f8e0209 */
[----:B------:R-:W1:Y:S08]  /*0810*/  LDC.64 R24, c[0x0][0x380] ;  /* 0x0000e000ff187b82 */ /* 0x000e700000000a00 */
[----:B------:R-:W2:Y:S01]  /*0820*/  LDC.64 R6, c[0x0][0x388] ;  /* 0x0000e200ff067b82 */ /* 0x000ea20000000a00 */
[----:B0-----:R-:W-:Y:S02]  /*0830*/  IMAD R8, R9, R13, R2 ;  /* 0x0000000d09087224 */ /* 0x001fe400078e0202 */
[----:B-1----:R-:W-:-:S03]  /*0840*/  IMAD.WIDE R24, R11, 0x2, R24 ;  /* 0x000000020b187825 */ /* 0x002fc600078e0218 */
[CC--:B------:R-:W-:Y:S02]  /*0850*/  LEA R27, R13.reuse, R8.reuse, 0x8 ;  /* 0x000000080d1b7211 */ /* 0x0c0fe400078e40ff */
[----:B------:R-:W3:Y:S01]  /*0860*/  LDG.E.U16 R11, desc[UR6][R24.64] ;  /* 0x00000006180b7981 */ /* 0x000ee2000c1e1500 */
[--C-:B--2---:R-:W-:Y:S01]  /*0870*/  IMAD.WIDE R16, R8, 0x2, R6.reuse ;  /* 0x0000000208107825 */ /* 0x104fe200078e0206 */
[----:B------:R-:W-:Y:S02]  /*0880*/  LEA R15, R13, R8, 0x9 ;  /* 0x000000080d0f7211 */ /* 0x000fe400078e48ff */
[----:B------:R-:W2:Y:S04]  /*0890*/  LDG.E.U16 R10, desc[UR6][R24.64+0x200] ;  /* 0x00020006180a7981 */ /* 0x000ea8000c1e1500 */
[----:B------:R-:W4:Y:S01]  /*08a0*/  LDG.E.U16 R16, desc[UR6][R16.64] ;  /* 0x0000000610107981 */ /* 0x000f22000c1e1500 */
[----:B------:R-:W-:-:S03]  /*08b0*/  IMAD.WIDE R26, R27, 0x2, R6 ;  /* 0x000000021b1a7825 */ /* 0x000fc600078e0206 */
[----:B------:R-:W5:Y:S01]  /*08c0*/  LDG.E.U16 R12, desc[UR6][R24.64+0x400] ;  /* 0x00040006180c7981 */ /* 0x000f62000c1e1500 */
[----:B------:R-:W-:-:S03]  /*08d0*/  IMAD.WIDE R22, R15, 0x2, R6 ;  /* 0x000000020f167825 */ /* 0x000fc600078e0206 */
[----:B------:R-:W5:Y:S01]  /*08e0*/  LDG.E.U16 R8, desc[UR6][R26.64] ;  /* 0x000000061a087981 */ /* 0x000f62000c1e1500 */
[----:B------:R-:W-:-:S03]  /*08f0*/  LEA R21, R13, R15, 0x8 ;  /* 0x0000000f0d157211 */ /* 0x000fc600078e40ff */
[----:B------:R4:W5:Y:S02]  /*0900*/  LDG.E.U16 R22, desc[UR6][R22.64] ;  /* 0x0000000616167981 */ /* 0x000964000c1e1500 */
[----:B------:R-:W-:Y:S02]  /*0910*/  IMAD.WIDE R20, R21, 0x2, R6 ;  /* 0x0000000215147825 */ /* 0x000fe400078e0206 */
[----:B------:R-:W5:Y:S04]  /*0920*/  LDG.E.U16 R14, desc[UR6][R24.64+0x600] ;  /* 0x00060006180e7981 */ /* 0x000f68000c1e1500 */
[----:B------:R0:W5:Y:S01]  /*0930*/  LDG.E.U16 R24, desc[UR6][R20.64] ;  /* 0x0000000614187981 */ /* 0x000162000c1e1500 */
[----:B------:R-:W-:Y:S01]  /*0940*/  IADD3 R9, PT, PT, R9, 0x400, RZ ;  /* 0x0000040009097810 */ /* 0x000fe20007ffe0ff */
[----:B---3--:R-:W-:-:S02]  /*0950*/  HADD2.F32 R6, -RZ, R11.H0_H0 ;  /* 0x2000000bff067230 */ /* 0x008fc40000004100 */
[----:B----4-:R-:W-:-:S04]  /*0960*/  HADD2.F32 R23, -RZ, R16.H0_H0 ;  /* 0x20000010ff177230 */ /* 0x010fc80000004100 */
[----:B------:R-:W-:Y:S01]  /*0970*/  F2F.F64.F32 R6, R6 ;  /* 0x0000000600067310 */ /* 0x000fe20000201800 */
[----:B--2---:R-:W-:-:S07]  /*0980*/  HADD2.F32 R10, -RZ, R10.H0_H0 ;  /* 0x2000000aff0a7230 */ /* 0x004fce0000004100 */
[----:B------:R-:W1:Y:S01]  /*0990*/  F2F.F64.F32 R16, R23 ;  /* 0x0000001700107310 */ /* 0x000e620000201800 */
[----:B-----5:R-:W-:Y:S02]  /*09a0*/  HADD2.F32 R8, -RZ, R8.H0_H0 ;  /* 0x20000008ff087230 */ /* 0x020fe40000004100 */
[----:B------:R-:W-:-:S05]  /*09b0*/  HADD2.F32 R12, -RZ, R12.H0_H0 ;  /* 0x2000000cff0c7230 */ /* 0x000fca0000004100 */
[----:B------:R-:W-:Y:S01]  /*09c0*/  F2F.F64.F32 R10, R10 ;  /* 0x0000000a000a7310 */ /* 0x000fe20000201800 */
[----:B------:R-:W-:-:S07]  /*09d0*/  HADD2.F32 R22, -RZ, R22.H0_H0 ;  /* 0x20000016ff167230 */ /* 0x000fce0000004100 */
[----:B0-----:R-:W0:Y:S01]  /*09e0*/  F2F.F64.F32 R20, R8 ;  /* 0x0000000800147310 */ /* 0x001e220000201800 */
[----:B-1----:R-:W-:Y:S01]  /*09f0*/  DFMA R16, R6, R16, R18 ;  /* 0x000000100610722b */ /* 0x002fe20000000012 */
[----:B------:R-:W-:Y:S02]  /*0a00*/  HADD2.F32 R14, -RZ, R14.H0_H0 ;  /* 0x2000000eff0e7230 */ /* 0x000fe40000004100 */
[----:B------:R-:W-:-:S04]  /*0a10*/  HADD2.F32 R24, -RZ, R24.H0_H0 ;  /* 0x20000018ff187230 */ /* 0x000fc80000004100 */
[----:B------:R-:W-:Y:S08]  /*0a20*/  F2F.F64.F32 R12, R12 ;  /* 0x0000000c000c7310 */ /* 0x000ff00000201800 */
[----:B------:R-:W1:Y:S01]  /*0a30*/  F2F.F64.F32 R6, R22 ;  /* 0x0000001600067310 */ /* 0x000e620000201800 */
[----:B0-----:R-:W-:-:S07]  /*0a40*/  DFMA R10, R10, R20, R16 ;  /* 0x000000140a0a722b */ /* 0x001fce0000000010 */
[----:B------:R-:W-:Y:S08]  /*0a50*/  F2F.F64.F32 R14, R14 ;  /* 0x0000000e000e7310 */ /* 0x000ff00000201800 */
[----:B------:R-:W0:Y:S01]  /*0a60*/  F2F.F64.F32 R18, R24 ;  /* 0x0000001800127310 */ /* 0x000e220000201800 */
[----:B-1----:R-:W-:-:S08]  /*0a70*/  DFMA R6, R12, R6, R10 ;  /* 0x000000060c06722b */ /* 0x002fd0000000000a */
[----:B0-----:R-:W-:-:S11]  /*0a80*/  DFMA R18, R14, R18, R6 ;  /* 0x000000120e12722b */ /* 0x001fd60000000006 */
.L_x_8:
[----:B------:R-:W-:Y:S05]  /*0a90*/  BSYNC.RECONVERGENT B2 ;  /* 0x0000000000027941 */ /* 0x000fea0003800200 */
.L_x_7:
[----:B------:R-:W-:Y:S05]  /*0aa0*/  @!P1 BRA `(.L_x_6) ;  /* 0x0000000000b09947 */ /* 0x000fea0003800000 */
[----:B------:R-:W-:Y:S01]  /*0ab0*/  ISETP.NE.AND P1, PT, R5, 0x1, PT ;  /* 0x000000010500780c */ /* 0x000fe20003f25270 */
[----:B------:R-:W-:Y:S01]  /*0ac0*/  BSSY.RECONVERGENT B2, `(.L_x_9) ;  /* 0x000001b000027945 */ /* 0x000fe20003800200 */
[----:B------:R-:W-:-:S11]  /*0ad0*/  LOP3.LUT P0, RZ, R4, 0x100, RZ, 0xc0, !PT ;  /* 0x0000010004ff7812 */ /* 0x000fd6000780c0ff */
[----:B------:R-:W-:Y:S05]  /*0ae0*/  @!P1 BRA `(.L_x_10) ;  /* 0x0000000000609947 */ /* 0x000fea0003800000 */
[----:B------:R-:W0:Y:S01]  /*0af0*/  LDC R12, c[0x0][0x39c] ;  /* 0x0000e700ff0c7b82 */ /* 0x000e220000000800 */
[----:B------:R-:W-:-:S07]  /*0b00*/  IMAD R11, R3, UR8, R9 ;  /* 0x00000008030b7c24 */ /* 0x000fce000f8e0209 */
[----:B------:R-:W1:Y:S08]  /*0b10*/  LDC.64 R6, c[0x0][0x380] ;  /* 0x0000e000ff067b82 */ /* 0x000e700000000a00 */
[----:B------:R-:W2:Y:S01]  /*0b20*/  LDC.64 R4, c[0x0][0x388] ;  /* 0x0000e200ff047b82 */ /* 0x000ea20000000a00 */
[----:B0-----:R-:W-:-:S05]  /*0b30*/  IMAD R13, R9, R12, R2 ;  /* 0x0000000c090d7224 */ /* 0x001fca00078e0202 */
[----:B------:R-:W-:Y:S01]  /*0b40*/  LEA R15, R12, R13, 0x8 ;  /* 0x0000000d0c0f7211 */ /* 0x000fe200078e40ff */
[----:B-1----:R-:W-:-:S05]  /*0b50*/  IMAD.WIDE R6, R11, 0x2, R6 ;  /* 0x000000020b067825 */ /* 0x002fca00078e0206 */
[----:B------:R-:W3:Y:S01]  /*0b60*/  LDG.E.U16 R8, desc[UR6][R6.64] ;  /* 0x0000000606087981 */ /* 0x000ee2000c1e1500 */
[----:B--2---:R-:W-:-:S03]  /*0b70*/  IMAD.WIDE R10, R13, 0x2, R4 ;  /* 0x000000020d0a7825 */ /* 0x004fc600078e0204 */
[----:B------:R-:W2:Y:S01]  /*0b80*/  LDG.E.U16 R16, desc[UR6][R6.64+0x200] ;  /* 0x0002000606107981 */ /* 0x000ea2000c1e1500 */
[----:B------:R-:W-:-:S03]  /*0b90*/  IMAD.WIDE R14, R15, 0x2, R4 ;  /* 0x000000020f0e7825 */ /* 0x000fc600078e0204 */
[----:B------:R-:W4:Y:S04]  /*0ba0*/  LDG.E.U16 R10, desc[UR6][R10.64] ;  /* 0x000000060a0a7981 */ /* 0x000f28000c1e1500 */
[----:B------:R-:W5:Y:S01]  /*0bb0*/  LDG.E.U16 R14, desc[UR6][R14.64] ;  /* 0x000000060e0e7981 */ /* 0x000f62000c1e1500 */
[----:B------:R-:W-:Y:S01]  /*0bc0*/  IADD3 R9, PT, PT, R9, 0x200, RZ ;  /* 0x0000020009097810 */ /* 0x000fe20007ffe0ff */
[----:B---3--:R-:W-:-:S04]  /*0bd0*/  HADD2.F32 R8, -RZ, R8.H0_H0 ;  /* 0x20000008ff087230 */ /* 0x008fc80000004100 */
[----:B------:R-:W-:Y:S01]  /*0be0*/  F2F.F64.F32 R4, R8 ;  /* 0x0000000800047310 */ /* 0x000fe20000201800 */
[----:B--2---:R-:W-:Y:S02]  /*0bf0*/  HADD2.F32 R12, -RZ, R16.H0_H0 ;  /* 0x20000010ff0c7230 */ /* 0x004fe40000004100 */
[----:B----4-:R-:W-:-:S05]  /*0c00*/  HADD2.F32 R20, -RZ, R10.H0_H0 ;  /* 0x2000000aff147230 */ /* 0x010fca0000004100 */
[----:B------:R-:W-:Y:S01]  /*0c10*/  F2F.F64.F32 R12, R12 ;  /* 0x0000000c000c7310 */ /* 0x000fe20000201800 */
[----:B-----5:R-:W-:-:S07]  /*0c20*/  HADD2.F32 R16, -RZ, R14.H0_H0 ;  /* 0x2000000eff107230 */ /* 0x020fce0000004100 */
[----:B------:R-:W0:Y:S08]  /*0c30*/  F2F.F64.F32 R6, R20 ;  /* 0x0000001400067310 */ /* 0x000e300000201800 */
[----:B------:R-:W1:Y:S01]  /*0c40*/  F2F.F64.F32 R16, R16 ;  /* 0x0000001000107310 */ /* 0x000e620000201800 */
[----:B0-----:R-:W-:-:S08]  /*0c50*/  DFMA R4, R4, R6, R18 ;  /* 0x000000060404722b */ /* 0x001fd00000000012 */
[----:B-1----:R-:W-:-:S11]  /*0c60*/  DFMA R18, R12, R16, R4 ;  /* 0x000000100c12722b */ /* 0x002fd60000000004 */
.L_x_10:
[----:B------:R-:W-:Y:S05]  /*0c70*/  BSYNC.RECONVERGENT B2 ;  /* 0x0000000000027941 */ /* 0x000fea0003800200 */
.L_x_9:
[----:B------:R-:W-:Y:S05]  /*0c80*/  @P0 BRA `(.L_x_6) ;  /* 0x0000000000380947 */ /* 0x000fea0003800000 */
[----:B------:R-:W0:Y:S01]  /*0c90*/  LDC.64 R4, c[0x0][0x380] ;  /* 0x0000e000ff047b82 */ /* 0x000e220000000a00 */
[----:B------:R-:W1:Y:S01]  /*0ca0*/  LDCU UR4, c[0x0][0x39c] ;  /* 0x00007380ff0477ac */ /* 0x000e620008000800 */
[----:B------:R-:W-:-:S06]  /*0cb0*/  IMAD R3, R3, UR8, R9 ;  /* 0x0000000803037c24 */ /* 0x000fcc000f8e0209 */
[----:B------:R-:W2:Y:S01]  /*0cc0*/  LDC.64 R6, c[0x0][0x388] ;  /* 0x0000e200ff067b82 */ /* 0x000ea20000000a00 */
[----:B-1----:R-:W-:Y:S02]  /*0cd0*/  IMAD R9, R9, UR4, R2 ;  /* 0x0000000409097c24 */ /* 0x002fe4000f8e0202 */
[----:B0-----:R-:W-:-:S06]  /*0ce0*/  IMAD.WIDE R4, R3, 0x2, R4 ;  /* 0x0000000203047825 */ /* 0x001fcc00078e0204 */
[----:B------:R-:W3:Y:S01]  /*0cf0*/  LDG.E.U16 R4, desc[UR6][R4.64] ;  /* 0x0000000604047981 */ /* 0x000ee2000c1e1500 */
[----:B--2---:R-:W-:-:S06]  /*0d00*/  IMAD.WIDE R8, R9, 0x2, R6 ;  /* 0x0000000209087825 */ /* 0x004fcc00078e0206 */
[----:B------:R-:W2:Y:S01]  /*0d10*/  LDG.E.U16 R8, desc[UR6][R8.64] ;  /* 0x0000000608087981 */ /* 0x000ea2000c1e1500 */
[----:B---3--:R-:W-:-:S06]  /*0d20*/  HADD2.F32 R6, -RZ, R4.H0_H0 ;  /* 0x20000004ff067230 */ /* 0x008fcc0000004100 */
[----:B------:R-:W-:Y:S01]  /*0d30*/  F2F.F64.F32 R6, R6 ;  /* 0x0000000600067310 */ /* 0x000fe20000201800 */
[----:B--2---:R-:W-:-:S07]  /*0d40*/  HADD2.F32 R10, -RZ, R8.H0_H0 ;  /* 0x20000008ff0a7230 */ /* 0x004fce0000004100 */
[----:B------:R-:W0:Y:S02]  /*0d50*/  F2F.F64.F32 R10, R10 ;  /* 0x0000000a000a7310 */ /* 0x000e240000201800 */
[----:B0-----:R-:W-:-:S11]  /*0d60*/  DFMA R18, R6, R10, R18 ;  /* 0x0000000a0612722b */ /* 0x001fd60000000012 */
.L_x_6:
[----:B------:R-:W-:Y:S05]  /*0d70*/  BSYNC.RECONVERGENT B1 ;  /* 0x0000000000017941 */ /* 0x000fea0003800200 */
.L_x_5:
[----:B------:R0:W1:Y:S02]  /*0d80*/  F2F.F32.F64 R18, R18 ;  /* 0x0000001200127310 */ /* 0x0000640000301000 */
.L_x_1:
[----:B------:R-:W-:Y:S05]  /*0d90*/  BSYNC.RECONVERGENT B0 ;  /* 0x0000000000007941 */ /* 0x000fea0003800200 */
.L_x_0:
[----:B------:R-:W2:Y:S01]  /*0da0*/  S2UR UR5, SR_CgaCtaId ;  /* 0x00000000000579c3 */ /* 0x000ea20000008800 */
[----:B------:R-:W-:Y:S01]  /*0db0*/  UMOV UR4, 0x400 ;  /* 0x0000040000047882 */ /* 0x000fe20000000000 */
[C---:B------:R-:W-:Y:S02]  /*0dc0*/  ISETP.GT.U32.AND P1, PT, R0.reuse, 0x7f, PT ;  /* 0x0000007f0000780c */ /* 0x040fe40003f24070 */
[----:B------:R-:W-:Y:S01]  /*0dd0*/  ISETP.GT.U32.AND P0, PT, R0, 0x3f, PT ;  /* 0x0000003f0000780c */ /* 0x000fe20003f04070 */
[----:B--2---:R-:W-:-:S06]  /*0de0*/  ULEA UR4, UR5, UR4, 0x18 ;  /* 0x0000000405047291 */ /* 0x004fcc000f8ec0ff */
[----:B------:R-:W-:-:S05]  /*0df0*/  LEA R3, R0, UR4, 0x2 ;  /* 0x0000000400037c11 */ /* 0x000fca000f8e10ff */
[----:B-1----:R-:W-:Y:S01]  /*0e00*/  STS [R3], R18 ;  /* 0x0000001203007388 */ /* 0x002fe20000000800 */
[----:B------:R-:W-:Y:S06]  /*0e10*/  BAR.SYNC.DEFER_BLOCKING 0x0 ;  /* 0x0000000000007b1d */ /* 0x000fec0000010000 */
[----:B------:R-:W-:Y:S04]  /*0e20*/  @!P1 LDS R4, [R3+0x200] ;  /* 0x0002000003049984 */ /* 0x000fe80000000800 */
[----:B------:R-:W1:Y:S02]  /*0e30*/  @!P1 LDS R5, [R3] ;  /* 0x0000000003059984 */ /* 0x000e640000000800 */
[----:B-1----:R-:W-:-:S05]  /*0e40*/  @!P1 FADD R4, R4, R5 ;  /* 0x0000000504049221 */ /* 0x002fca0000000000 */
[----:B------:R-:W-:Y:S01]  /*0e50*/  @!P1 STS [R3], R4 ;  /* 0x0000000403009388 */ /* 0x000fe20000000800 */
[----:B------:R-:W-:Y:S01]  /*0e60*/  BAR.SYNC.DEFER_BLOCKING 0x0 ;  /* 0x0000000000007b1d */ /* 0x000fe20000010000 */
[----:B------:R-:W-:-:S05]  /*0e70*/  ISETP.GT.U32.AND P1, PT, R0, 0x1f, PT ;  /* 0x0000001f0000780c */ /* 0x000fca0003f24070 */
        /* <DEDUP_REMOVED lines=29> */
[----:B------:R-:W-:-:S05]  /*1050*/  ISETP.NE.AND P0, PT, R0, RZ, PT ;  /* 0x000000ff0000720c */ /* 0x000fca0003f05270 */
[----:B------:R-:W-:Y:S04]  /*1060*/  @!P1 LDS R4, [R3+0x8] ;  /* 0x0000080003049984 */ /* 0x000fe80000000800 */
[----:B------:R-:W1:Y:S02]  /*1070*/  @!P1 LDS R5, [R3] ;  /* 0x0000000003059984 */ /* 0x000e640000000800 */
[----:B-1----:R-:W-:-:S05]  /*1080*/  @!P1 FADD R4, R4, R5 ;  /* 0x0000000504049221 */ /* 0x002fca0000000000 */
[----:B------:R-:W-:Y:S01]  /*1090*/  @!P1 STS [R3], R4 ;  /* 0x0000000403009388 */ /* 0x000fe20000000800 */
[----:B------:R-:W-:Y:S06]  /*10a0*/  BAR.SYNC.DEFER_BLOCKING 0x0 ;  /* 0x0000000000007b1d */ /* 0x000fec0000010000 */
[----:B------:R-:W-:Y:S04]  /*10b0*/  @!P0 LDS R0, [UR4+0x4] ;  /* 0x00000404ff008984 */ /* 0x000fe80008000800 */
[----:B------:R-:W1:Y:S02]  /*10c0*/  @!P0 LDS R5, [R3] ;  /* 0x0000000003058984 */ /* 0x000e640000000800 */
[----:B-1----:R-:W-:-:S05]  /*10d0*/  @!P0 FADD R0, R0, R5 ;  /* 0x0000000500008221 */ /* 0x002fca0000000000 */
[----:B------:R1:W-:Y:S01]  /*10e0*/  @!P0 STS [R3], R0 ;  /* 0x0000000003008388 */ /* 0x0003e20000000800 */
[----:B------:R-:W-:Y:S06]  /*10f0*/  BAR.SYNC.DEFER_BLOCKING 0x0 ;  /* 0x0000000000007b1d */ /* 0x000fec0000010000 */
[----:B------:R-:W-:Y:S05]  /*1100*/  @P0 EXIT ;  /* 0x000000000000094d */ /* 0x000fea0003800000 */
[----:B------:R-:W2:Y:S02]  /*1110*/  LDC.64 R8, c[0x0][0x398] ;  /* 0x0000e600ff087b82 */ /* 0x000ea40000000a00 */
[----:B--2---:R-:W-:-:S04]  /*1120*/  ISETP.GE.AND P0, PT, R2, R9, PT ;  /* 0x000000090200720c */ /* 0x004fc80003f06270 */
[----:B------:R-:W-:-:S13]  /*1130*/  ISETP.LE.OR P0, PT, R8, UR8, P0 ;  /* 0x0000000808007c0c */ /* 0x000fda0008703670 */
[----:B------:R-:W-:Y:S05]  /*1140*/  @P0 EXIT ;  /* 0x000000000000094d */ /* 0x000fea0003800000 */
[----:B------:R-:W2:Y:S01]  /*1150*/  LDS R7, [UR4] ;  /* 0x00000004ff077984 */ /* 0x000ea20008000800 */
[----:B------:R-:W3:Y:S01]  /*1160*/  LDC.64 R4, c[0x0][0x390] ;  /* 0x0000e400ff047b82 */ /* 0x000ee20000000a00 */
[----:B-1----:R-:W-:-:S04]  /*1170*/  IMAD R3, R9, UR8, R2 ;  /* 0x0000000809037c24 */ /* 0x002fc8000f8e0202 */
[----:B---3--:R-:W-:-:S05]  /*1180*/  IMAD.WIDE.U32 R2, R3, 0x4, R4 ;  /* 0x0000000403027825 */ /* 0x008fca00078e0004 */
[----:B--2---:R-:W-:Y:S01]  /*1190*/  STG.E desc[UR6][R2.64], R7 ;  /* 0x0000000702007986 */ /* 0x004fe2000c101906 */
[----:B------:R-:W-:Y:S05]  /*11a0*/  EXIT ;  /* 0x000000000000794d */ /* 0x000fea0003800000 */
.L_x_11:
[----:B------:R-:W-:-:S00]  /*11b0*/  BRA `(.L_x_11) ;  /* 0xfffffffc00fc7947 */ /* 0x000fc0000383ffff */
[----:B------:R-:W-:-:S00]  /*11c0*/  NOP ;  /* 0x0000000000007918 */ /* 0x000fc00000000000 */
        /* <DEDUP_REMOVED lines=11> */
.L_x_24:


//--------------------- .text._Z26gemm_fma_sequential_kernelPK6__halfS1_Pfiii --------------------------
	.section	.text._Z26gemm_fma_sequential_kernelPK6__halfS1_Pfiii,"ax",@progbits
	.align	128
        .global         _Z26gemm_fma_sequential_kernelPK6__halfS1_Pfiii
        .type           _Z26gemm_fma_sequential_kernelPK6__halfS1_Pfiii,@function
        .size           _Z26gemm_fma_sequential_kernelPK6__halfS1_Pfiii,(.L_x_25 - _Z26gemm_fma_sequential_kernelPK6__halfS1_Pfiii)
        .other          _Z26gemm_fma_sequential_kernelPK6__halfS1_Pfiii,@"STO_CUDA_ENTRY STV_DEFAULT"
_Z26gemm_fma_sequential_kernelPK6__halfS1_Pfiii:
.text._Z26gemm_fma_sequential_kernelPK6__halfS1_Pfiii:
[----:B------:R-:W-:Y:S01]  /*0000*/  LDC R1, c[0x0][0x37c] ;  /* 0x0000df00ff017b82 */ /* 0x000fe20000000800 */
[----:B------:R-:W0:Y:S07]  /*0010*/  S2R R7, SR_TID.X ;  /* 0x0000000000077919 */ /* 0x000e2e0000002100 */
[----:B------:R-:W1:Y:S01]  /*0020*/  LDC R14, c[0x0][0x364] ;  /* 0x0000d900ff0e7b82 */ /* 0x000e620000000800 */
[----:B------:R-:W1:Y:S07]  /*0030*/  S2R R5, SR_TID.Y ;  /* 0x0000000000057919 */ /* 0x000e6e0000002200 */
[----:B------:R-:W0:Y:S08]  /*0040*/  S2UR UR5, SR_CTAID.X ;  /* 0x00000000000579c3 */ /* 0x000e300000002500 */
[----:B------:R-:W0:Y:S08]  /*0050*/  LDC R16, c[0x0][0x360] ;  /* 0x0000d800ff107b82 */ /* 0x000e300000000800 */
[----:B------:R-:W1:Y:S08]  /*0060*/  S2UR UR4, SR_CTAID.Y ;  /* 0x00000000000479c3 */ /* 0x000e700000002600 */
[----:B------:R-:W2:Y:S01]  /*0070*/  LDC.64 R2, c[0x0][0x398] ;  /* 0x0000e600ff027b82 */ /* 0x000ea20000000a00 */
[----:B0-----:R-:W-:-:S02]  /*0080*/  IMAD R16, R16, UR5, R7 ;  /* 0x0000000510107c24 */ /* 0x001fc4000f8e0207 */
[----:B-1----:R-:W-:-:S03]  /*0090*/  IMAD R14, R14, UR4, R5 ;  /* 0x000000040e0e7c24 */ /* 0x002fc6000f8e0205 */
[----:B--2---:R-:W-:-:S04]  /*00a0*/  ISETP.GE.AND P0, PT, R16, R3, PT ;  /* 0x000000031000720c */ /* 0x004fc80003f06270 */
[----:B------:R-:W-:-:S13]  /*00b0*/  ISETP.GE.OR P0, PT, R14, R2, P0 ;  /* 0x000000020e00720c */ /* 0x000fda0000706670 */
[----:B------:R-:W-:Y:S05]  /*00c0*/  @P0 EXIT ;  /* 0x000000000000094d */ /* 0x000fea0003800000 */
[----:B------:R-:W0:Y:S01]  /*00d0*/  LDCU UR5, c[0x0][0x3a0] ;  /* 0x00007400ff0577ac */ /* 0x000e220008000800 */
[----:B------:R-:W-:Y:S01]  /*00e0*/  HFMA2 R25, -RZ, RZ, 0, 0 ;  /* 0x00000000ff197431 */ /* 0x000fe200000001ff */
[----:B------:R-:W1:Y:S01]  /*00f0*/  LDCU.64 UR8, c[0x0][0x358] ;  /* 0x00006b00ff0877ac */ /* 0x000e620008000a00 */
[----:B0-----:R-:W-:-:S09]  /*0100*/  UISETP.GE.AND UP0, UPT, UR5, 0x1, UPT ;  /* 0x000000010500788c */ /* 0x001fd2000bf06270 */
[----:B-1----:R-:W-:Y:S05]  /*0110*/  BRA.U !UP0, `(.L_x_12) ;  /* 0x0000000d08cc7547 */ /* 0x002fea000b800000 */
[----:B------:R-:W-:Y:S02]  /*0120*/  UISETP.GE.U32.AND UP1, UPT, UR5, 0x10, UPT ;  /* 0x000000100500788c */ /* 0x000fe4000bf26070 */
[----:B------:R-:W-:Y:S01]  /*0130*/  IMAD R15, R14, UR5, RZ ;  /* 0x000000050e0f7c24 */ /* 0x000fe2000f8e02ff */
[----:B------:R-:W-:Y:S01]  /*0140*/  ULOP3.LUT UR6, UR5, 0xf, URZ, 0xc0, !UPT ;  /* 0x0000000f05067892 */ /* 0x000fe2000f8ec0ff */
[----:B------:R-:W-:Y:S01]  /*0150*/  MOV R25, RZ ;  /* 0x000000ff00197202 */ /* 0x000fe20000000f00 */
[----:B------:R-:W-:Y:S02]  /*0160*/  UMOV UR4, URZ ;  /* 0x000000ff00047c82 */ /* 0x000fe40008000000 */
[----:B------:R-:W-:Y:S02]  /*0170*/  UISETP.NE.AND UP0, UPT, UR6, URZ, UPT ;  /* 0x000000ff0600728c */ /* 0x000fe4000bf05270 */
[----:B------:R-:W-:Y:S09]  /*0180*/  BRA.U !UP1, `(.L_x_13) ;  /* 0x0000000509bc7547 */ /* 0x000ff2000b800000 */
[----:B------:R-:W0:Y:S01]  /*0190*/  LDC.64 R4, c[0x0][0x380] ;  /* 0x0000e000ff047b82 */ /* 0x000e220000000a00 */
[----:B------:R-:W-:Y:S01]  /*01a0*/  ULOP3.LUT UR4, UR5, 0x7ffffff0, URZ, 0xc0, !UPT ;  /* 0x7ffffff005047892 */ /* 0x000fe2000f8ec0ff */
[----:B------:R-:W-:Y:S02]  /*01b0*/  MOV R25, RZ ;  /* 0x000000ff00197202 */ /* 0x000fe40000000f00 */
[----:B------:R-:W-:Y:S01]  /*01c0*/  MOV R2, R16 ;  /* 0x0000001000027202 */ /* 0x000fe20000000f00 */
[----:B------:R-:W-:Y:S01]  /*01d0*/  UIADD3 UR7, UPT, UPT, -UR4, URZ, URZ ;  /* 0x000000ff04077290 */ /* 0x000fe2000fffe1ff */
[----:B0-----:R-:W-:-:S03]  /*01e0*/  IMAD.WIDE.U32 R4, R15, 0x2, R4 ;  /* 0x000000020f047825 */ /* 0x001fc600078e0004 */
[----:B------:R-:W-:-:S04]  /*01f0*/  IADD3 R4, P0, PT, R4, 0x10, RZ ;  /* 0x0000001004047810 */ /* 0x000fc80007f1e0ff */
[----:B------:R-:W-:-:S09]  /*0200*/  IADD3.X R5, PT, PT, RZ, R5, RZ, P0, !PT ;  /* 0x00000005ff057210 */ /* 0x000fd200007fe4ff */
.L_x_14:
[----:B------:R-:W0:Y:S01]  /*0210*/  LDC.64 R8, c[0x0][0x388] ;  /* 0x0000e200ff087b82 */ /* 0x000e220000000a00 */
[----:B------:R-:W2:Y:S04]  /*0220*/  LDG.E.U16 R0, desc[UR8][R4.64+-0x10] ;  /* 0xfffff00804007981 */ /* 0x000ea8000c1e1500 */
[----:B------:R-:W3:Y:S04]  /*0230*/  LDG.E.U16 R26, desc[UR8][R4.64+-0xe] ;  /* 0xfffff208041a7981 */ /* 0x000ee8000c1e1500 */
[----:B------:R-:W4:Y:S04]  /*0240*/  LDG.E.U16 R20, desc[UR8][R4.64+-0xc] ;  /* 0xfffff40804147981 */ /* 0x000f28000c1e1500 */
[----:B------:R-:W5:Y:S04]  /*0250*/  LDG.E.U16 R17, desc[UR8][R4.64+-0xa] ;  /* 0xfffff60804117981 */ /* 0x000f68000c1e1500 */
[----:B------:R-:W5:Y:S04]  /*0260*/  LDG.E.U16 R19, desc[UR8][R4.64+-0x8] ;  /* 0xfffff80804137981 */ /* 0x000f68000c1e1500 */
[----:B------:R-:W5:Y:S01]  /*0270*/  LDG.E.U16 R21, desc[UR8][R4.64+-0x6] ;  /* 0xfffffa0804157981 */ /* 0x000f62000c1e1500 */
[----:B0-----:R-:W-:-:S03]  /*0280*/  IMAD.WIDE R8, R2, 0x2, R8 ;  /* 0x0000000202087825 */ /* 0x001fc600078e0208 */
[----:B------:R-:W5:Y:S01]  /*0290*/  LDG.E.U16 R28, desc[UR8][R4.64+-0x4] ;  /* 0xfffffc08041c7981 */ /* 0x000f62000c1e1500 */
[----:B------:R-:W-:-:S03]  /*02a0*/  IMAD.WIDE R12, R3, 0x2, R8 ;  /* 0x00000002030c7825 */ /* 0x000fc600078e0208 */
[----:B------:R-:W5:Y:S01]  /*02b0*/  LDG.E.U16 R8, desc[UR8][R8.64] ;  /* 0x0000000808087981 */ /* 0x000f62000c1e1500 */
[----:B------:R-:W-:-:S03]  /*02c0*/  IMAD.WIDE R6, R3, 0x2, R12 ;  /* 0x0000000203067825 */ /* 0x000fc600078e020c */
[----:B------:R-:W5:Y:S04]  /*02d0*/  LDG.E.U16 R27, desc[UR8][R12.64] ;  /* 0x000000080c1b7981 */ /* 0x000f68000c1e1500 */
[----:B------:R-:W5:Y:S01]  /*02e0*/  LDG.E.U16 R24, desc[UR8][R6.64] ;  /* 0x0000000806187981 */ /* 0x000f62000c1e1500 */
[----:B------:R-:W-:-:S05]  /*02f0*/  IMAD.WIDE R10, R3, 0x2, R6 ;  /* 0x00000002030a7825 */ /* 0x000fca00078e0206 */
[----:B------:R0:W5:Y:S02]  /*0300*/  LDG.E.U16 R18, desc[UR8][R10.64] ;  /* 0x000000080a127981 */ /* 0x000164000c1e1500 */
[----:B0-----:R-:W-:-:S05]  /*0310*/  IMAD.WIDE R10, R3, 0x2, R10 ;  /* 0x00000002030a7825 */ /* 0x001fca00078e020a */
[----:B------:R-:W5:Y:S01]  /*0320*/  LDG.E.U16 R22, desc[UR8][R10.64] ;  /* 0x000000080a167981 */ /* 0x000f62000c1e1500 */
[----:B------:R-:W-:-:S05]  /*0330*/  IMAD.WIDE R6, R3, 0x2, R10 ;  /* 0x0000000203067825 */ /* 0x000fca00078e020a */
[----:B------:R5:W5:Y:S01]  /*0340*/  LDG.E.U16 R23, desc[UR8][R6.64] ;  /* 0x0000000806177981 */ /* 0x000b62000c1e1500 */
[----:B------:R-:W-:-:S05]  /*0350*/  IMAD.WIDE R12, R3, 0x2, R6 ;  /* 0x00000002030c7825 */ /* 0x000fca00078e0206 */
[----:B------:R0:W5:Y:S01]  /*0360*/  LDG.E.U16 R29, desc[UR8][R12.64] ;  /* 0x000000080c1d7981 */ /* 0x000162000c1e1500 */
[----:B--2---:R-:W-:Y:S02]  /*0370*/  HADD2.F32 R0, -RZ, R0.H0_H0 ;  /* 0x20000000ff007230 */ /* 0x004fe40000004100 */
[----:B---3--:R-:W-:Y:S02]  /*0380*/  HADD2.F32 R26, -RZ, R26.H0_H0 ;  /* 0x2000001aff1a7230 */ /* 0x008fe40000004100 */
[----:B----4-:R-:W-:Y:S02]  /*0390*/  HADD2.F32 R20, -RZ, R20.H0_H0 ;  /* 0x20000014ff147230 */ /* 0x010fe40000004100 */
[----:B-----5:R-:W-:Y:S02]  /*03a0*/  HADD2.F32 R6, -RZ, R8.H0_H0 ;  /* 0x20000008ff067230 */ /* 0x020fe40000004100 */
[----:B------:R-:W-:-:S04]  /*03b0*/  IMAD.WIDE R8, R3, 0x2, R12 ;  /* 0x0000000203087825 */ /* 0x000fc800078e020c */
[----:B------:R-:W-:-:S04]  /*03c0*/  IMAD.WIDE R10, R3, 0x2, R8 ;  /* 0x00000002030a7825 */ /* 0x000fc800078e0208 */
[----:B------:R-:W-:Y:S02]  /*03d0*/  FFMA R25, R0, R6, R25 ;  /* 0x0000000600197223 */ /* 0x000fe40000000019 */
[----:B------:R1:W2:Y:S01]  /*03e0*/  LDG.E.U16 R0, desc[UR8][R8.64] ;  /* 0x0000000808007981 */ /* 0x0002a2000c1e1500 */
[----:B------:R-:W-:Y:S02]  /*03f0*/  HADD2.F32 R27, -RZ, R27.H0_H0 ;  /* 0x2000001bff1b7230 */ /* 0x000fe40000004100 */
[----:B------:R-:W-:Y:S02]  /*0400*/  IMAD.WIDE R6, R3, 0x2, R10 ;  /* 0x0000000203067825 */ /* 0x000fe400078e020a */
[----:B------:R-:W3:Y:S02]  /*0410*/  LDG.E.U16 R10, desc[UR8][R10.64] ;  /* 0x000000080a0a7981 */ /* 0x000ee4000c1e1500 */
[----:B------:R-:W-:Y:S01]  /*0420*/  FFMA R25, R26, R27, R25 ;  /* 0x0000001b1a197223 */ /* 0x000fe20000000019 */
[----:B------:R-:W-:-:S02]  /*0430*/  HADD2.F32 R24, -RZ, R24.H0_H0 ;  /* 0x20000018ff187230 */ /* 0x000fc40000004100 */
[----:B0-----:R-:W-:Y:S01]  /*0440*/  IMAD.WIDE R12, R3, 0x2, R6 ;  /* 0x00000002030c7825 */ /* 0x001fe200078e0206 */
[----:B------:R-:W4:Y:S03]  /*0450*/  LDG.E.U16 R26, desc[UR8][R4.64+0x6] ;  /* 0x00000608041a7981 */ /* 0x000f26000c1e1500 */
[----:B------:R-:W-:Y:S01]  /*0460*/  FFMA R24, R20, R24, R25 ;  /* 0x0000001814187223 */ /* 0x000fe20000000019 */
[----:B------:R-:W-:Y:S01]  /*0470*/  HADD2.F32 R27, -RZ, R17.H0_H0 ;  /* 0x20000011ff1b7230 */ /* 0x000fe20000004100 */
[----:B------:R0:W5:Y:S01]  /*0480*/  LDG.E.U16 R20, desc[UR8][R6.64] ;  /* 0x0000000806147981 */ /* 0x000162000c1e1500 */
[----:B------:R-:W-:-:S03]  /*0490*/  HADD2.F32 R18, -RZ, R18.H0_H0 ;  /* 0x20000012ff127230 */ /* 0x000fc60000004100 */
[----:B------:R-:W4:Y:S01]  /*04a0*/  LDG.E.U16 R17, desc[UR8][R4.64+-0x2] ;  /* 0xfffffe0804117981 */ /* 0x000f22000c1e1500 */
[----:B------:R-:W-:Y:S02]  /*04b0*/  HADD2.F32 R19, -RZ, R19.H0_H0 ;  /* 0x20000013ff137230 */ /* 0x000fe40000004100 */
[----:B------:R-:W-:Y:S01]  /*04c0*/  FFMA R18, R27, R18, R24 ;  /* 0x000000121b127223 */ /* 0x000fe20000000018 */
[----:B------:R-:W-:Y:S01]  /*04d0*/  HADD2.F32 R22, -RZ, R22.H0_H0 ;  /* 0x20000016ff167230 */ /* 0x000fe20000004100 */
[----:B------:R-:W5:Y:S01]  /*04e0*/  LDG.E.U16 R11, desc[UR8][R4.64] ;  /* 0x00000008040b7981 */ /* 0x000f62000c1e1500 */
[----:B-1----:R-:W-:-:S04]  /*04f0*/  IMAD.WIDE R8, R3, 0x2, R12 ;  /* 0x0000000203087825 */ /* 0x002fc800078e020c */
[----:B------:R-:W-:Y:S01]  /*0500*/  FFMA R18, R19, R22, R18 ;  /* 0x0000001613127223 */ /* 0x000fe20000000012 */
[----:B------:R-:W-:Y:S01]  /*0510*/  HADD2.F32 R25, -RZ, R21.H0_H0 ;  /* 0x20000015ff197230 */ /* 0x000fe20000004100 */
[----:B------:R1:W5:Y:S01]  /*0520*/  LDG.E.U16 R24, desc[UR8][R12.64] ;  /* 0x000000080c187981 */ /* 0x000362000c1e1500 */
[----:B------:R-:W-:Y:S02]  /*0530*/  HADD2.F32 R23, -RZ, R23.H0_H0 ;  /* 0x20000017ff177230 */ /* 0x000fe40000004100 */
[----:B0-----:R-:W-:Y:S01]  /*0540*/  IMAD.WIDE R6, R3, 0x2, R8 ;  /* 0x0000000203067825 */ /* 0x001fe200078e0208 */
[----:B------:R-:W5:Y:S03]  /*0550*/  LDG.E.U16 R21, desc[UR8][R4.64+0x2] ;  /* 0x0000020804157981 */ /* 0x000f66000c1e1500 */
[----:B------:R-:W-:Y:S02]  /*0560*/  FFMA R23, R25, R23, R18 ;  /* 0x0000001719177223 */ /* 0x000fe40000000012 */
[----:B------:R-:W5:Y:S01]  /*0570*/  LDG.E.U16 R25, desc[UR8][R4.64+0x4] ;  /* 0x0000040804197981 */ /* 0x000f62000c1e1500 */
[----:B------:R-:W-:-:S03]  /*0580*/  IMAD.WIDE R18, R3, 0x2, R6 ;  /* 0x0000000203127825 */ /* 0x000fc600078e0206 */
[----:B------:R-:W5:Y:S01]  /*0590*/  LDG.E.U16 R8, desc[UR8][R8.64] ;  /* 0x0000000808087981 */ /* 0x000f62000c1e1500 */
[----:B------:R-:W-:Y:S02]  /*05a0*/  HADD2.F32 R28, -RZ, R28.H0_H0 ;  /* 0x2000001cff1c7230 */ /* 0x000fe40000004100 */
[----:B------:R-:W-:Y:S01]  /*05b0*/  HADD2.F32 R29, -RZ, R29.H0_H0 ;  /* 0x2000001dff1d7230 */ /* 0x000fe20000004100 */
[----:B------:R-:W5:Y:S01]  /*05c0*/  LDG.E.U16 R6, desc[UR8][R6.64] ;  /* 0x0000000806067981 */ /* 0x000f62000c1e1500 */
[----:B-1----:R-:W-:-:S03]  /*05d0*/  IMAD.WIDE R12, R3, 0x2, R18 ;  /* 0x00000002030c7825 */ /* 0x002fc600078e0212 */
[----:B------:R-:W5:Y:S01]  /*05e0*/  LDG.E.U16 R27, desc[UR8][R4.64+0x8] ;  /* 0x00000808041b7981 */ /* 0x000f62000c1e1500 */
[----:B------:R-:W-:-:S03]  /*05f0*/  FFMA R28, R28, R29, R23 ;  /* 0x0000001d1c1c7223 */ /* 0x000fc60000000017 */
[----:B------:R-:W5:Y:S01]  /*0600*/  LDG.E.U16 R18, desc[UR8][R18.64] ;  /* 0x0000000812127981 */ /* 0x000f62000c1e1500 */
[----:B------:R-:W-:-:S03]  /*0610*/  IMAD.WIDE R22, R3, 0x2, R12 ;  /* 0x0000000203167825 */ /* 0x000fc600078e020c */
[----:B------:R-:W5:Y:S04]  /*0620*/  LDG.E.U16 R29, desc[UR8][R4.64+0xa] ;  /* 0x00000a08041d7981 */ /* 0x000f68000c1e1500 */
[----:B------:R-:W5:Y:S04]  /*0630*/  LDG.E.U16 R12, desc[UR8][R12.64] ;  /* 0x000000080c0c7981 */ /* 0x000f68000c1e1500 */
[----:B------:R-:W5:Y:S04]  /*0640*/  LDG.E.U16 R7, desc[UR8][R4.64+0xc] ;  /* 0x00000c0804077981 */ /* 0x000f68000c1e1500 */
[----:B------:R-:W5:Y:S04]  /*0650*/  LDG.E.U16 R22, desc[UR8][R22.64] ;  /* 0x0000000816167981 */ /* 0x000f68000c1e1500 */
[----:B------:R0:W5:Y:S01]  /*0660*/  LDG.E.U16 R9, desc[UR8][R4.64+0xe] ;  /* 0x00000e0804097981 */ /* 0x000162000c1e1500 */
[----:B------:R-:W-:-:S04]  /*0670*/  UIADD3 UR7, UPT, UPT, UR7, 0x10, URZ ;  /* 0x0000001007077890 */ /* 0x000fc8000fffe0ff */
[----:B------:R-:W-:Y:S01]  /*0680*/  UISETP.NE.AND UP1, UPT, UR7, URZ, UPT ;  /* 0x000000ff0700728c */ /* 0x000fe2000bf25270 */
[----:B------:R-:W-:Y:S02]  /*0690*/  LEA R2, R3, R2, 0x4 ;  /* 0x0000000203027211 */ /* 0x000fe400078e20ff */
[----:B0-----:R-:W-:-:S04]  /*06a0*/  IADD3 R4, P0, PT, R4, 0x20, RZ ;  /* 0x0000002004047810 */ /* 0x001fc80007f1e0ff */
[----:B------:R-:W-:Y:S01]  /*06b0*/  IADD3.X R5, PT, PT, RZ, R5, RZ, P0, !PT ;  /* 0x00000005ff057210 */ /* 0x000fe200007fe4ff */
[----:B--2---:R-:W-:Y:S02]  /*06c0*/  HADD2.F32 R0, -RZ, R0.H0_H0 ;  /* 0x20000000ff007230 */ /* 0x004fe40000004100 */
[----:B---3--:R-:W-:Y:S02]  /*06d0*/  HADD2.F32 R10, -RZ, R10.H0_H0 ;  /* 0x2000000aff0a7230 */ /* 0x008fe40000004100 */
[----:B----4-:R-:W-:Y:S02]  /*06e0*/  HADD2.F32 R17, -RZ, R17.H0_H0 ;  /* 0x20000011ff117230 */ /* 0x010fe40000004100 */
[----:B-----5:R-:W-:-:S03]  /*06f0*/  HADD2.F32 R11, -RZ, R11.H0_H0 ;  /* 0x2000000bff0b7230 */ /* 0x020fc60000004100 */
[----:B------:R-:W-:Y:S01]  /*0700*/  FFMA R0, R17, R0, R28 ;  /* 0x0000000011007223 */ /* 0x000fe2000000001c */
[----:B------:R-:W-:-:S03]  /*0710*/  HADD2.F32 R20, -RZ, R20.H0_H0 ;  /* 0x20000014ff147230 */ /* 0x000fc60000004100 */
[----:B------:R-:W-:Y:S01]  /*0720*/  FFMA R0, R11, R10, R0 ;  /* 0x0000000a0b007223 */ /* 0x000fe20000000000 */
[----:B------:R-:W-:Y:S02]  /*0730*/  HADD2.F32 R24, -RZ, R24.H0_H0 ;  /* 0x20000018ff187230 */ /* 0x000fe40000004100 */
[----:B------:R-:W-:Y:S02]  /*0740*/  HADD2.F32 R21, -RZ, R21.H0_H0 ;  /* 0x20000015ff157230 */ /* 0x000fe40000004100 */
[----:B------:R-:W-:-:S03]  /*0750*/  HADD2.F32 R25, -RZ, R25.H0_H0 ;  /* 0x20000019ff197230 */ /* 0x000fc60000004100 */
[----:B------:R-:W-:Y:S01]  /*0760*/  FFMA R0, R21, R20, R0 ;  /* 0x0000001415007223 */ /* 0x000fe20000000000 */
[----:B------:R-:W-:Y:S02]  /*0770*/  HADD2.F32 R11, -RZ, R26.H0_H0 ;  /* 0x2000001aff0b7230 */ /* 0x000fe40000004100 */
[----:B------:R-:W-:Y:S02]  /*0780*/  HADD2.F32 R8, -RZ, R8.H0_H0 ;  /* 0x20000008ff087230 */ /* 0x000fe40000004100 */
[----:B------:R-:W-:Y:S01]  /*0790*/  FFMA R0, R25, R24, R0 ;  /* 0x0000001819007223 */ /* 0x000fe20000000000 */
[----:B------:R-:W-:-:S03]  /*07a0*/  HADD2.F32 R6, -RZ, R6.H0_H0 ;  /* 0x20000006ff067230 */ /* 0x000fc60000004100 */
[----:B------:R-:W-:Y:S01]  /*07b0*/  FFMA R0, R11, R8, R0 ;  /* 0x000000080b007223 */ /* 0x000fe20000000000 */
[----:B------:R-:W-:Y:S02]  /*07c0*/  HADD2.F32 R27, -RZ, R27.H0_H0 ;  /* 0x2000001bff1b7230 */ /* 0x000fe40000004100 */
        /* <DEDUP_REMOVED lines=8> */
[----:B------:R-:W-:-:S05]  /*0850*/  HADD2.F32 R9, -RZ, R9.H0_H0 ;  /* 0x20000009ff097230 */ /* 0x000fca0000004100 */
[----:B------:R-:W-:Y:S01]  /*0860*/  FFMA R25, R9, R22, R0 ;  /* 0x0000001609197223 */ /* 0x000fe20000000000 */
[----:B------:R-:W-:Y:S06]  /*0870*/  BRA.U UP1, `(.L_x_14) ;  /* 0xfffffff901647547 */ /* 0x000fec000b83ffff */
.L_x_13:
[----:B------:R-:W-:Y:S05]  /*0880*/  BRA.U !UP0, `(.L_x_12) ;  /* 0x0000000508f07547 */ /* 0x000fea000b800000 */
[----:B------:R-:W-:Y:S02]  /*0890*/  UISETP.GE.U32.AND UP0, UPT, UR6, 0x8, UPT ;  /* 0x000000080600788c */ /* 0x000fe4000bf06070 */
[----:B------:R-:W-:-:S04]  /*08a0*/  ULOP3.LUT UR7, UR5, 0x7, URZ, 0xc0, !UPT ;  /* 0x0000000705077892 */ /* 0x000fc8000f8ec0ff */
[----:B------:R-:W-:-:S03]  /*08b0*/  UISETP.NE.AND UP1, UPT, UR7, URZ, UPT ;  /* 0x000000ff0700728c */ /* 0x000fc6000bf25270 */
[----:B------:R-:W-:Y:S08]  /*08c0*/  BRA.U !UP0, `(.L_x_15) ;  /* 0x0000000108ec7547 */ /* 0x000ff0000b800000 */
[----:B------:R-:W0:Y:S01]  /*08d0*/  LDC.64 R12, c[0x0][0x388] ;  /* 0x0000e200ff0c7b82 */ /* 0x000e220000000a00 */
[----:B------:R-:W-:Y:S01]  /*08e0*/  IMAD R5, R3, UR4, R16 ;  /* 0x0000000403057c24 */ /* 0x000fe2000f8e0210 */
[----:B------:R-:W1:Y:S01]  /*08f0*/  LDCU.64 UR10, c[0x0][0x380] ;  /* 0x00007000ff0a77ac */ /* 0x000e620008000a00 */
[----:B------:R-:W-:-:S05]  /*0900*/  IADD3 R0, P0, PT, R15, UR4, RZ ;  /* 0x000000040f007c10 */ /* 0x000fca000ff1e0ff */
[----:B------:R-:W2:Y:S01]  /*0910*/  LDC.64 R28, c[0x0][0x380] ;  /* 0x0000e000ff1c7b82 */ /* 0x000ea20000000a00 */
[----:B0-----:R-:W-:Y:S01]  /*0920*/  IMAD.WIDE R12, R5, 0x2, R12 ;  /* 0x00000002050c7825 */ /* 0x001fe200078e020c */
[----:B------:R-:W-:-:S04]  /*0930*/  IADD3 R5, PT, PT, R15, UR4, RZ ;  /* 0x000000040f057c10 */ /* 0x000fc8000fffe0ff */
[----:B------:R0:W3:Y:S01]  /*0940*/  LDG.E.U16 R2, desc[UR8][R12.64] ;  /* 0x000000080c027981 */ /* 0x0000e2000c1e1500 */
[----:B------:R-:W-:-:S04]  /*0950*/  IMAD.WIDE R26, R3, 0x2, R12 ;  /* 0x00000002031a7825 */ /* 0x000fc800078e020c */
[----:B--2---:R-:W-:Y:S01]  /*0960*/  IMAD.WIDE.U32 R28, R5, 0x2, R28 ;  /* 0x00000002051c7825 */ /* 0x004fe200078e001c */
[----:B------:R-:W-:Y:S01]  /*0970*/  IADD3.X R5, PT, PT, RZ, RZ, RZ, P0, !PT ;  /* 0x000000ffff057210 */ /* 0x000fe200007fe4ff */
[----:B------:R-:W2:Y:S01]  /*0980*/  LDG.E.U16 R20, desc[UR8][R26.64] ;  /* 0x000000081a147981 */ /* 0x000ea2000c1e1500 */
[----:B-1----:R-:W-:Y:S01]  /*0990*/  LEA R4, P0, R0, UR10, 0x1 ;  /* 0x0000000a00047c11 */ /* 0x002fe2000f8008ff */
[----:B------:R-:W-:-:S03]  /*09a0*/  IMAD.WIDE R18, R3, 0x2, R26 ;  /* 0x0000000203127825 */ /* 0x000fc600078e021a */
[----:B------:R-:W-:Y:S02]  /*09b0*/  LEA.HI.X R5, R0, UR11, R5, 0x1, P0 ;  /* 0x0000000b00057c11 */ /* 0x000fe400080f0c05 */
[----:B------:R-:W4:Y:S01]  /*09c0*/  LDG.E.U16 R0, desc[UR8][R28.64] ;  /* 0x000000081c007981 */ /* 0x000f22000c1e1500 */
[----:B------:R-:W-:-:S03]  /*09d0*/  IMAD.WIDE R8, R3, 0x2, R18 ;  /* 0x0000000203087825 */ /* 0x000fc600078e0212 */
[----:B------:R-:W5:Y:S01]  /*09e0*/  LDG.E.U16 R17, desc[UR8][R4.64+0x2] ;  /* 0x0000020804117981 */ /* 0x000f62000c1e1500 */
[----:B------:R-:W-:-:S03]  /*09f0*/  IMAD.WIDE R10, R3, 0x2, R8 ;  /* 0x00000002030a7825 */ /* 0x000fc600078e0208 */
[----:B------:R1:W5:Y:S04]  /*0a00*/  LDG.E.U16 R22, desc[UR8][R18.64] ;  /* 0x0000000812167981 */ /* 0x000368000c1e1500 */
[----:B------:R-:W5:Y:S01]  /*0a10*/  LDG.E.U16 R23, desc[UR8][R4.64+0x4] ;  /* 0x0000040804177981 */ /* 0x000f62000c1e1500 */
[----:B------:R-:W-:-:S03]  /*0a20*/  IMAD.WIDE R6, R3, 0x2, R10 ;  /* 0x0000000203067825 */ /* 0x000fc600078e020a */
[----:B------:R-:W5:Y:S04]  /*0a30*/  LDG.E.U16 R21, desc[UR8][R4.64+0x6] ;  /* 0x0000060804157981 */ /* 0x000f68000c1e1500 */
[----:B------:R-:W5:Y:S01]  /*0a40*/  LDG.E.U16 R8, desc[UR8][R8.64] ;  /* 0x0000000808087981 */ /* 0x000f62000c1e1500 */
[----:B0-----:R-:W-:-:S03]  /*0a50*/  IMAD.WIDE R12, R3, 0x2, R6 ;  /* 0x00000002030c7825 */ /* 0x001fc600078e0206 */
[----:B------:R-:W5:Y:S04]  /*0a60*/  LDG.E.U16 R24, desc[UR8][R4.64+0x8] ;  /* 0x0000080804187981 */ /* 0x000f68000c1e1500 */
[----:B------:R-:W5:Y:S01]  /*0a70*/  LDG.E.U16 R10, desc[UR8][R10.64] ;  /* 0x000000080a0a7981 */ /* 0x000f62000c1e1500 */
[----:B-1----:R-:W-:-:S03]  /*0a80*/  IMAD.WIDE R18, R3, 0x2, R12 ;  /* 0x0000000203127825 */ /* 0x002fc600078e020c */
[----:B------:R-:W5:Y:S04]  /*0a90*/  LDG.E.U16 R26, desc[UR8][R4.64+0xa] ;  /* 0x00000a08041a7981 */ /* 0x000f68000c1e1500 */
[----:B------:R-:W5:Y:S04]  /*0aa0*/  LDG.E.U16 R6, desc[UR8][R6.64] ;  /* 0x0000000806067981 */ /* 0x000f68000c1e1500 */
[----:B------:R-:W5:Y:S04]  /*0ab0*/  LDG.E.U16 R27, desc[UR8][R4.64+0xc] ;  /* 0x00000c08041b7981 */ /* 0x000f68000c1e1500 */
[----:B------:R-:W5:Y:S04]  /*0ac0*/  LDG.E.U16 R12, desc[UR8][R12.64] ;  /* 0x000000080c0c7981 */ /* 0x000f68000c1e1500 */
[----:B------:R0:W5:Y:S04]  /*0ad0*/  LDG.E.U16 R28, desc[UR8][R4.64+0xe] ;  /* 0x00000e08041c7981 */ /* 0x000168000c1e1500 */
[----:B------:R-:W5:Y:S01]  /*0ae0*/  LDG.E.U16 R18, desc[UR8][R18.64] ;  /* 0x0000000812127981 */ /* 0x000f62000c1e1500 */
[----:B------:R-:W-:Y:S01]  /*0af0*/  UIADD3 UR4, UPT, UPT, UR4, 0x8, URZ ;  /* 0x0000000804047890 */ /* 0x000fe2000fffe0ff */
[----:B---3--:R-:W-:-:S02]  /*0b00*/  HADD2.F32 R2, -RZ, R2.H0_H0 ;  /* 0x20000002ff027230 */ /* 0x008fc40000004100 */
[----:B--2---:R-:W-:Y:S02]  /*0b10*/  HADD2.F32 R20, -RZ, R20.H0_H0 ;  /* 0x20000014ff147230 */ /* 0x004fe40000004100 */
[----:B----4-:R-:W-:Y:S02]  /*0b20*/  HADD2.F32 R0, -RZ, R0.H0_H0 ;  /* 0x20000000ff007230 */ /* 0x010fe40000004100 */
[----:B-----5:R-:W-:-:S03]  /*0b30*/  HADD2.F32 R17, -RZ, R17.H0_H0 ;  /* 0x20000011ff117230 */ /* 0x020fc60000004100 */
[----:B------:R-:W-:Y:S01]  /*0b40*/  FFMA R0, R0, R2, R25 ;  /* 0x0000000200007223 */ /* 0x000fe20000000019 */
[----:B------:R-:W-:-:S03]  /*0b50*/  HADD2.F32 R22, -RZ, R22.H0_H0 ;  /* 0x20000016ff167230 */ /* 0x000fc60000004100 */
[----:B------:R-:W-:Y:S01]  /*0b60*/  FFMA R0, R17, R20, R0 ;  /* 0x0000001411007223 */ /* 0x000fe20000000000 */
[----:B------:R-:W-:Y:S02]  /*0b70*/  HADD2.F32 R23, -RZ, R23.H0_H0 ;  /* 0x20000017ff177230 */ /* 0x000fe40000004100 */
[----:B------:R-:W-:-:S03]  /*0b80*/  HADD2.F32 R21, -RZ, R21.H0_H0 ;  /* 0x20000015ff157230 */ /* 0x000fc60000004100 */
[----:B------:R-:W-:Y:S01]  /*0b90*/  FFMA R0, R23, R22, R0 ;  /* 0x0000001617007223 */ /* 0x000fe20000000000 */
[----:B------:R-:W-:Y:S02]  /*0ba0*/  HADD2.F32 R8, -RZ, R8.H0_H0 ;  /* 0x20000008ff087230 */ /* 0x000fe40000004100 */
[----:B0-----:R-:W-:-:S03]  /*0bb0*/  HADD2.F32 R5, -RZ, R24.H0_H0 ;  /* 0x20000018ff057230 */ /* 0x001fc60000004100 */
        /* <DEDUP_REMOVED lines=11> */
[----:B------:R-:W-:-:S07]  /*0c70*/  FFMA R25, R25, R18, R0 ;  /* 0x0000001219197223 */ /* 0x000fce0000000000 */
.L_x_15:
[----:B------:R-:W-:Y:S05]  /*0c80*/  BRA.U !UP1, `(.L_x_12) ;  /* 0x0000000109f07547 */ /* 0x000fea000b800000 */
[----:B------:R-:W-:Y:S02]  /*0c90*/  UISETP.GE.U32.AND UP0, UPT, UR7, 0x4, UPT ;  /* 0x000000040700788c */ /* 0x000fe4000bf06070 */
[----:B------:R-:W-:-:S04]  /*0ca0*/  ULOP3.LUT UR5, UR5, 0x3, URZ, 0xc0, !UPT ;  /* 0x0000000305057892 */ /* 0x000fc8000f8ec0ff */
[----:B------:R-:W-:-:S03]  /*0cb0*/  UISETP.NE.AND UP1, UPT, UR5, URZ, UPT ;  /* 0x000000ff0500728c */ /* 0x000fc6000bf25270 */
[----:B------:R-:W-:Y:S08]  /*0cc0*/  BRA.U !UP0, `(.L_x_16) ;  /* 0x00000001088c7547 */ /* 0x000ff0000b800000 */
[----:B------:R-:W0:Y:S01]  /*0cd0*/  LDC.64 R6, c[0x0][0x388] ;  /* 0x0000e200ff067b82 */ /* 0x000e220000000a00 */
[----:B------:R-:W1:Y:S01]  /*0ce0*/  LDCU.64 UR6, c[0x0][0x380] ;  /* 0x00007000ff0677ac */ /* 0x000e620008000a00 */
[----:B------:R-:W-:Y:S01]  /*0cf0*/  IMAD R11, R3, UR4, R16 ;  /* 0x00000004030b7c24 */ /* 0x000fe2000f8e0210 */
[C---:B------:R-:W-:Y:S02]  /*0d00*/  IADD3 R9, PT, PT, R15.reuse, UR4, RZ ;  /* 0x000000040f097c10 */ /* 0x040fe4000fffe0ff */
[----:B------:R-:W-:-:S03]  /*0d10*/  IADD3 R0, P0, PT, R15, UR4, RZ ;  /* 0x000000040f007c10 */ /* 0x000fc6000ff1e0ff */
[----:B------:R-:W2:Y:S01]  /*0d20*/  LDC.64 R4, c[0x0][0x380] ;  /* 0x0000e000ff047b82 */ /* 0x000ea20000000a00 */
[----:B0-----:R-:W-:-:S04]  /*0d30*/  IMAD.WIDE R10, R11, 0x2, R6 ;  /* 0x000000020b0a7825 */ /* 0x001fc800078e0206 */
[----:B------:R-:W-:Y:S02]  /*0d40*/  IMAD.WIDE R12, R3, 0x2, R10 ;  /* 0x00000002030c7825 */ /* 0x000fe400078e020a */
[----:B------:R-:W3:Y:S02]  /*0d50*/  LDG.E.U16 R10, desc[UR8][R10.64] ;  /* 0x000000080a0a7981 */ /* 0x000ee4000c1e1500 */
[----:B--2---:R-:W-:Y:S01]  /*0d60*/  IMAD.WIDE.U32 R8, R9, 0x2, R4 ;  /* 0x0000000209087825 */ /* 0x004fe200078e0004 */
[----:B------:R-:W-:Y:S02]  /*0d70*/  IADD3.X R5, PT, PT, RZ, RZ, RZ, P0, !PT ;  /* 0x000000ffff057210 */ /* 0x000fe400007fe4ff */
[C---:B-1----:R-:W-:Y:S01]  /*0d80*/  LEA R4, P0, R0.reuse, UR6, 0x1 ;  /* 0x0000000600047c11 */ /* 0x042fe2000f8008ff */
[----:B------:R-:W-:Y:S02]  /*0d90*/  IMAD.WIDE R18, R3, 0x2, R12 ;  /* 0x0000000203127825 */ /* 0x000fe400078e020c */
[----:B------:R-:W2:Y:S01]  /*0da0*/  LDG.E.U16 R8, desc[UR8][R8.64] ;  /* 0x0000000808087981 */ /* 0x000ea2000c1e1500 */
[----:B------:R-:W-:-:S03]  /*0db0*/  LEA.HI.X R5, R0, UR7, R5, 0x1, P0 ;  /* 0x0000000700057c11 */ /* 0x000fc600080f0c05 */
[----:B------:R-:W4:Y:S01]  /*0dc0*/  LDG.E.U16 R12, desc[UR8][R12.64] ;  /* 0x000000080c0c7981 */ /* 0x000f22000c1e1500 */
[----:B------:R-:W-:-:S03]  /*0dd0*/  IMAD.WIDE R6, R3, 0x2, R18 ;  /* 0x0000000203067825 */ /* 0x000fc600078e0212 */
[----:B------:R-:W5:Y:S04]  /*0de0*/  LDG.E.U16 R17, desc[UR8][R4.64+0x2] ;  /* 0x0000020804117981 */ /* 0x000f68000c1e1500 */
[----:B------:R-:W5:Y:S04]  /*0df0*/  LDG.E.U16 R20, desc[UR8][R4.64+0x4] ;  /* 0x0000040804147981 */ /* 0x000f68000c1e1500 */
[----:B------:R-:W5:Y:S04]  /*0e00*/  LDG.E.U16 R18, desc[UR8][R18.64] ;  /* 0x0000000812127981 */ /* 0x000f68000c1e1500 */
[----:B------:R-:W5:Y:S04]  /*0e10*/  LDG.E.U16 R21, desc[UR8][R4.64+0x6] ;  /* 0x0000060804157981 */ /* 0x000f68000c1e1500 */
[----:B------:R-:W5:Y:S01]  /*0e20*/  LDG.E.U16 R6, desc[UR8][R6.64] ;  /* 0x0000000806067981 */ /* 0x000f62000c1e1500 */
[----:B------:R-:W-:Y:S01]  /*0e30*/  UIADD3 UR4, UPT, UPT, UR4, 0x4, URZ ;  /* 0x0000000404047890 */ /* 0x000fe2000fffe0ff */
[----:B---3--:R-:W-:-:S02]  /*0e40*/  HADD2.F32 R2, -RZ, R10.H0_H0 ;  /* 0x2000000aff027230 */ /* 0x008fc40000004100 */
[----:B--2---:R-:W-:Y:S02]  /*0e50*/  HADD2.F32 R0, -RZ, R8.H0_H0 ;  /* 0x20000008ff007230 */ /* 0x004fe40000004100 */
[----:B----4-:R-:W-:-:S03]  /*0e60*/  HADD2.F32 R8, -RZ, R12.H0_H0 ;  /* 0x2000000cff087230 */ /* 0x010fc60000004100 */
[----:B------:R-:W-:Y:S01]  /*0e70*/  FFMA R0, R0, R2, R25 ;  /* 0x0000000200007223 */ /* 0x000fe20000000019 */
[----:B-----5:R-:W-:Y:S02]  /*0e80*/  HADD2.F32 R17, -RZ, R17.H0_H0 ;  /* 0x20000011ff117230 */ /* 0x020fe40000004100 */
[----:B------:R-:W-:-:S03]  /*0e90*/  HADD2.F32 R9, -RZ, R20.H0_H0 ;  /* 0x20000014ff097230 */ /* 0x000fc60000004100 */
[----:B------:R-:W-:Y:S01]  /*0ea0*/  FFMA R0, R17, R8, R0 ;  /* 0x0000000811007223 */ /* 0x000fe20000000000 */
[----:B------:R-:W-:Y:S02]  /*0eb0*/  HADD2.F32 R2, -RZ, R18.H0_H0 ;  /* 0x20000012ff027230 */ /* 0x000fe40000004100 */
[----:B------:R-:W-:-:S03]  /*0ec0*/  HADD2.F32 R21, -RZ, R21.H0_H0 ;  /* 0x20000015ff157230 */ /* 0x000fc60000004100 */
[----:B------:R-:W-:Y:S01]  /*0ed0*/  FFMA R0, R9, R2, R0 ;  /* 0x0000000209007223 */ /* 0x000fe20000000000 */
[----:B------:R-:W-:-:S05]  /*0ee0*/  HADD2.F32 R6, -RZ, R6.H0_H0 ;  /* 0x20000006ff067230 */ /* 0x000fca0000004100 */
[----:B------:R-:W-:-:S07]  /*0ef0*/  FFMA R25, R21, R6, R0 ;  /* 0x0000000615197223 */ /* 0x000fce0000000000 */
.L_x_16:
[----:B------:R-:W-:Y:S05]  /*0f00*/  BRA.U !UP1, `(.L_x_12) ;  /* 0x0000000109507547 */ /* 0x000fea000b800000 */
[----:B------:R-:W0:Y:S01]  /*0f10*/  LDC.64 R6, c[0x0][0x380] ;  /* 0x0000e000ff067b82 */ /* 0x000e220000000a00 */
[----:B------:R-:W-:Y:S01]  /*0f20*/  IADD3 R15, PT, PT, R15, UR4, RZ ;  /* 0x000000040f0f7c10 */ /* 0x000fe2000fffe0ff */
[----:B------:R-:W-:Y:S01]  /*0f30*/  IMAD R0, R3, UR4, R16 ;  /* 0x0000000403007c24 */ /* 0x000fe2000f8e0210 */
[----:B------:R-:W-:-:S05]  /*0f40*/  UIADD3 UR5, UPT, UPT, -UR5, URZ, URZ ;  /* 0x000000ff05057290 */ /* 0x000fca000fffe1ff */
[----:B------:R-:W1:Y:S01]  /*0f50*/  LDC.64 R4, c[0x0][0x388] ;  /* 0x0000e200ff047b82 */ /* 0x000e620000000a00 */
[----:B0-----:R-:W-:-:S03]  /*0f60*/  IMAD.WIDE.U32 R6, R15, 0x2, R6 ;  /* 0x000000020f067825 */ /* 0x001fc600078e0006 */
[----:B------:R-:W-:Y:S02]  /*0f70*/  MOV R8, R6 ;  /* 0x0000000600087202 */ /* 0x000fe40000000f00 */
[----:B------:R-:W-:-:S07]  /*0f80*/  MOV R9, R7 ;  /* 0x0000000700097202 */ /* 0x000fce0000000f00 */
.L_x_17:
[C---:B-1----:R-:W-:Y:S01]  /*0f90*/  IMAD.WIDE R6, R0.reuse, 0x2, R4 ;  /* 0x0000000200067825 */ /* 0x042fe200078e0204 */
[----:B------:R0:W2:Y:S05]  /*0fa0*/  LDG.E.U16 R2, desc[UR8][R8.64] ;  /* 0x0000000808027981 */ /* 0x0000aa000c1e1500 */
[----:B------:R-:W3:Y:S01]  /*0fb0*/  LDG.E.U16 R6, desc[UR8][R6.64] ;  /* 0x0000000806067981 */ /* 0x000ee2000c1e1500 */
[----:B------:R-:W-:Y:S01]  /*0fc0*/  UIADD3 UR5, UPT, UPT, UR5, 0x1, URZ ;  /* 0x0000000105057890 */ /* 0x000fe2000fffe0ff */
[----:B------:R-:W-:-:S03]  /*0fd0*/  IADD3 R0, PT, PT, R0, R3, RZ ;  /* 0x0000000300007210 */ /* 0x000fc60007ffe0ff */
[----:B------:R-:W-:Y:S01]  /*0fe0*/  UISETP.NE.AND UP0, UPT, UR5, URZ, UPT ;  /* 0x000000ff0500728c */ /* 0x000fe2000bf05270 */
[----:B0-----:R-:W-:-:S04]  /*0ff0*/  IADD3 R8, P0, PT, R8, 0x2, RZ ;  /* 0x0000000208087810 */ /* 0x001fc80007f1e0ff */
[----:B------:R-:W-:Y:S01]  /*1000*/  IADD3.X R9, PT, PT, RZ, R9, RZ, P0, !PT ;  /* 0x00000009ff097210 */ /* 0x000fe200007fe4ff */
[----:B--2---:R-:W-:Y:S02]  /*1010*/  HADD2.F32 R2, -RZ, R2.H0_H0 ;  /* 0x20000002ff027230 */ /* 0x004fe40000004100 */
[----:B---3--:R-:W-:-:S05]  /*1020*/  HADD2.F32 R10, -RZ, R6.H0_H0 ;  /* 0x20000006ff0a7230 */ /* 0x008fca0000004100 */
[----:B------:R-:W-:Y:S01]  /*1030*/  FFMA R25, R2, R10, R25 ;  /* 0x0000000a02197223 */ /* 0x000fe20000000019 */
[----:B------:R-:W-:Y:S06]  /*1040*/  BRA.U UP0, `(.L_x_17) ;  /* 0xfffffffd00d07547 */ /* 0x000fec000b83ffff */
.L_x_12:
[----:B------:R-:W0:Y:S01]  /*1050*/  LDC.64 R4, c[0x0][0x390] ;  /* 0x0000e400ff047b82 */ /* 0x000e220000000a00 */
[----:B------:R-:W-:-:S04]  /*1060*/  IMAD R3, R14, R3, R16 ;  /* 0x000000030e037224 */ /* 0x000fc800078e0210 */
[----:B0-----:R-:W-:-:S05]  /*1070*/  IMAD.WIDE R2, R3, 0x4, R4 ;  /* 0x0000000403027825 */ /* 0x001fca00078e0204 */
[----:B------:R-:W-:Y:S01]  /*1080*/  STG.E desc[UR8][R2.64], R25 ;  /* 0x0000001902007986 */ /* 0x000fe2000c101908 */
[----:B------:R-:W-:Y:S05]  /*1090*/  EXIT ;  /* 0x000000000000794d */ /* 0x000fea0003800000 */
.L_x_18:
        /* <DEDUP_REMOVED lines=14> */
.L_x_25:


//--------------------- .text._Z22gemm_tensorcore_kernelPK6__halfS1_Pfiii --------------------------
	.section	.text._Z22gemm_tensorcore_kernelPK6__halfS1_Pfiii,"ax",@progbits
	.align	128
        .global         _Z22gemm_tensorcore_kernelPK6__halfS1_Pfiii
        .type           _Z22gemm_tensorcore_kernelPK6__halfS1_Pfiii,@function
        .size           _Z22gemm_tensorcore_kernelPK6__halfS1_Pfiii,(.L_x_26 - _Z22gemm_tensorcore_kernelPK6__halfS1_Pfiii)
        .other          _Z22gemm_tensorcore_kernelPK6__halfS1_Pfiii,@"STO_CUDA_ENTRY STV_DEFAULT"
_Z22gemm_tensorcore_kernelPK6__halfS1_Pfiii:
.text._Z22gemm_tensorcore_kernelPK6__halfS1_Pfiii:
[----:B------:R-:W-:Y:S01]  /*0000*/  LDC R1, c[0x0][0x37c] ;  /* 0x0000df00ff017b82 */ /* 0x000fe20000000800 */
[----:B------:R-:W0:Y:S07]  /*0010*/  LDCU UR15, c[0x0][0x3a0] ;  /* 0x00007400ff0f77ac */ /* 0x000e2e0008000800 */
[----:B------:R-:W1:Y:S01]  /*0020*/  S2UR UR5, SR_CTAID.Y ;  /* 0x00000000000579c3 */ /* 0x000e620000002600 */
[----:B------:R-:W-:Y:S02]  /*0030*/  CS2R R10, SRZ ;  /* 0x00000000000a7805 */ /* 0x000fe4000001ff00 */
[----:B------:R-:W-:-:S02]  /*0040*/  CS2R R8, SRZ ;  /* 0x0000000000087805 */ /* 0x000fc4000001ff00 */
[----:B------:R-:W-:Y:S02]  /*0050*/  CS2R R6, SRZ ;  /* 0x0000000000067805 */ /* 0x000fe4000001ff00 */
[----:B------:R-:W-:Y:S01]  /*0060*/  CS2R R4, SRZ ;  /* 0x0000000000047805 */ /* 0x000fe2000001ff00 */
[----:B------:R-:W2:Y:S01]  /*0070*/  LDCU.64 UR16, c[0x0][0x358] ;  /* 0x00006b00ff1077ac */ /* 0x000ea20008000a00 */
[----:B------:R-:W3:Y:S01]  /*0080*/  S2UR UR6, SR_CTAID.X ;  /* 0x00000000000679c3 */ /* 0x000ee20000002500 */
[----:B0-----:R-:W-:Y:S02]  /*0090*/  UISETP.GE.AND UP0, UPT, UR15, 0x1, UPT ;  /* 0x000000010f00788c */ /* 0x001fe4000bf06270 */
[----:B-1----:R-:W-:Y:S02]  /*00a0*/  USHF.L.U32 UR5, UR5, 0x4, URZ ;  /* 0x0000000405057899 */ /* 0x002fe400080006ff */
[----:B---3--:R-:W-:-:S05]  /*00b0*/  USHF.L.U32 UR6, UR6, 0x4, URZ ;  /* 0x0000000406067899 */ /* 0x008fca00080006ff */
[----:B--2---:R-:W-:Y:S07]  /*00c0*/  BRA.U !UP0, `(.L_x_19) ;  /* 0x00000009081c7547 */ /* 0x004fee000b800000 */
[----:B------:R-:W-:Y:S01]  /*00d0*/  UISETP.GE.U32.AND UP1, UPT, UR15, 0x31, UPT ;  /* 0x000000310f00788c */ /* 0x000fe2000bf26070 */
[----:B------:R-:W-:Y:S01]  /*00e0*/  IMAD.MOV.U32 R11, RZ, RZ, RZ ;  /* 0x000000ffff0b7224 */ /* 0x000fe200078e00ff */
[----:B------:R-:W-:Y:S02]  /*00f0*/  UIADD3 UR4, UPT, UPT, UR15, -0x1, URZ ;  /* 0xffffffff0f047890 */ /* 0x000fe4000fffe0ff */
[----:B------:R-:W-:Y:S02]  /*0100*/  UIMAD UR8, UR6, UR15, URZ ;  /* 0x0000000f060872a4 */ /* 0x000fe4000f8e02ff */
[----:B------:R-:W-:Y:S02]  /*0110*/  ULEA.HI UR4, UR4, 0x1, URZ, 0x1c ;  /* 0x0000000104047891 */ /* 0x000fe4000f8fe0ff */
[----:B------:R-:W-:Y:S02]  /*0120*/  UIADD3 UR9, UPT, UPT, UR15, -0x1, URZ ;  /* 0xffffffff0f097890 */ /* 0x000fe4000fffe0ff */
[----:B------:R-:W-:-:S02]  /*0130*/  ULOP3.LUT UR14, UR4, 0x3, URZ, 0xc0, !UPT ;  /* 0x00000003040e7892 */ /* 0x000fc4000f8ec0ff */
[----:B------:R-:W-:Y:S02]  /*0140*/  UIMAD UR7, UR5, UR15, URZ ;  /* 0x0000000f050772a4 */ /* 0x000fe4000f8e02ff */
[----:B------:R-:W-:Y:S01]  /*0150*/  UISETP.NE.AND UP0, UPT, UR14, URZ, UPT ;  /* 0x000000ff0e00728c */ /* 0x000fe2000bf05270 */
[----:B------:R-:W-:Y:S01]  /*0160*/  UMOV UR4, URZ ;  /* 0x000000ff00047c82 */ /* 0x000fe20008000000 */
[----:B------:R-:W-:Y:S02]  /*0170*/  USHF.R.S32.HI UR10, URZ, 0x1f, UR8 ;  /* 0x0000001fff0a7899 */ /* 0x000fe40008011408 */
[----:B------:R-:W-:Y:S01]  /*0180*/  ULEA.HI UR9, UR9, 0x1, URZ, 0x1c ;  /* 0x0000000109097891 */ /* 0x000fe2000f8fe0ff */
[----:B------:R-:W-:Y:S11]  /*0190*/  BRA.U !UP1, `(.L_x_20) ;  /* 0x0000000509307547 */ /* 0x000ff6000b800000 */
[----:B------:R-:W0:Y:S01]  /*01a0*/  S2R R5, SR_LANEID ;  /* 0x0000000000057919 */ /* 0x000e220000000000 */
[----:B------:R-:W1:Y:S01]  /*01b0*/  LDCU.64 UR12, c[0x0][0x388] ;  /* 0x00007100ff0c77ac */ /* 0x000e620008000a00 */
[----:B------:R-:W-:Y:S01]  /*01c0*/  IMAD.MOV.U32 R3, RZ, RZ, RZ ;  /* 0x000000ffff037224 */ /* 0x000fe200078e00ff */
[----:B------:R-:W-:Y:S02]  /*01d0*/  CS2R R10, SRZ ;  /* 0x00000000000a7805 */ /* 0x000fe4000001ff00 */
[----:B------:R-:W-:Y:S01]  /*01e0*/  CS2R R8, SRZ ;  /* 0x0000000000087805 */ /* 0x000fe2000001ff00 */
[----:B------:R-:W-:Y:S01]  /*01f0*/  USHF.R.U32.HI UR4, URZ, 0x1, UR15 ;  /* 0x00000001ff047899 */ /* 0x000fe2000801160f */
[----:B------:R-:W-:Y:S01]  /*0200*/  CS2R R6, SRZ ;  /* 0x0000000000067805 */ /* 0x000fe2000001ff00 */
[----:B------:R-:W-:Y:S01]  /*0210*/  ULOP3.LUT UR9, UR9, 0x1ffffffc, URZ, 0xc0, !UPT ;  /* 0x1ffffffc09097892 */ /* 0x000fe2000f8ec0ff */
[----:B------:R-:W2:Y:S03]  /*0220*/  LDCU.64 UR18, c[0x0][0x380] ;  /* 0x00007000ff1277ac */ /* 0x000ea60008000a00 */
[----:B------:R-:W-:-:S02]  /*0230*/  UIADD3 UR9, UPT, UPT, -UR9, URZ, URZ ;  /* 0x000000ff09097290 */ /* 0x000fc4000fffe1ff */
[----:B-1----:R-:W-:-:S04]  /*0240*/  ULEA UR11, UP1, UR8, UR12, 0x1 ;  /* 0x0000000c080b7291 */ /* 0x002fc8000f8208ff */
[----:B------:R-:W-:Y:S01]  /*0250*/  ULEA.HI.X UR8, UR8, UR13, UR10, 0x1, UP1 ;  /* 0x0000000d08087291 */ /* 0x000fe200088f0c0a */
[----:B0-----:R-:W-:Y:S02]  /*0260*/  LOP3.LUT R2, R5, 0x3, RZ, 0xc0, !PT ;  /* 0x0000000305027812 */ /* 0x001fe400078ec0ff */
[----:B------:R-:W-:-:S05]  /*0270*/  SHF.R.U32.HI R5, RZ, 0x2, R5 ;  /* 0x00000002ff057819 */ /* 0x000fca0000011605 */
[----:B------:R-:W-:Y:S01]  /*0280*/  IMAD.WIDE.U32 R2, R5, UR4, R2 ;  /* 0x0000000405027c25 */ /* 0x000fe2000f8e0002 */
[----:B------:R-:W-:Y:S01]  /*0290*/  CS2R R4, SRZ ;  /* 0x0000000000047805 */ /* 0x000fe2000001ff00 */
[----:B------:R-:W-:-:S03]  /*02a0*/  UMOV UR4, URZ ;  /* 0x000000ff00047c82 */ /* 0x000fc60008000000 */
[C---:B------:R-:W-:Y:S01]  /*02b0*/  SHF.L.U64.HI R0, R2.reuse, 0x2, R3 ;  /* 0x0000000202007819 */ /* 0x040fe20000010203 */
[----:B--2---:R-:W-:-:S07]  /*02c0*/  IMAD.SHL.U32 R2, R2, 0x4, RZ ;  /* 0x0000000402027824 */ /* 0x004fce00078e00ff */
.L_x_21:
[----:B------:R-:W-:Y:S01]  /*02d0*/  UIMAD.WIDE.U32 UR12, UR7, 0x2, UR18 ;  /* 0x00000002070c78a5 */ /* 0x000fe2000f8e0012 */
[----:B------:R-:W-:Y:S01]  /*02e0*/  IADD3 R18, P1, PT, R2, UR11, RZ ;  /* 0x0000000b02127c10 */ /* 0x000fe2000ff3e0ff */
[----:B------:R-:W-:Y:S02]  /*02f0*/  IMAD.U32 R27, RZ, RZ, UR15 ;  /* 0x0000000fff1b7e24 */ /* 0x000fe4000f8e00ff */
[----:B------:R-:W-:Y:S01]  /*0300*/  IMAD.U32 R29, RZ, RZ, UR15 ;  /* 0x0000000fff1d7e24 */ /* 0x000fe2000f8e00ff */
[----:B------:R-:W-:Y:S02]  /*0310*/  IADD3.X R19, PT, PT, R0, UR8, RZ, P1, !PT ;  /* 0x0000000800137c10 */ /* 0x000fe40008ffe4ff */
[----:B------:R-:W-:Y:S01]  /*0320*/  IADD3 R22, P0, PT, R2, UR12, RZ ;  /* 0x0000000c02167c10 */ /* 0x000fe2000ff1e0ff */
[----:B------:R-:W-:-:S03]  /*0330*/  IMAD.WIDE.U32 R26, R27, 0x10, R18 ;  /* 0x000000101b1a7825 */ /* 0x000fc600078e0012 */
[----:B------:R-:W-:Y:S01]  /*0340*/  IADD3.X R23, PT, PT, R0, UR13, RZ, P0, !PT ;  /* 0x0000000d00177c10 */ /* 0x000fe200087fe4ff */
[----:B------:R-:W2:Y:S02]  /*0350*/  LDG.E R20, desc[UR16][R18.64] ;  /* 0x0000001012147981 */ /* 0x000ea4000c1e1900 */
[----:B------:R-:W-:Y:S02]  /*0360*/  IMAD.WIDE.U32 R28, R29, 0x10, R22 ;  /* 0x000000101d1c7825 */ /* 0x000fe400078e0016 */
[----:B------:R-:W2:Y:S04]  /*0370*/  LDG.E R21, desc[UR16][R18.64+0x10] ;  /* 0x0000101012157981 */ /* 0x000ea8000c1e1900 */
[----:B------:R-:W3:Y:S04]  /*0380*/  LDG.E R16, desc[UR16][R26.64] ;  /* 0x000000101a107981 */ /* 0x000ee8000c1e1900 */
[----:B------:R-:W2:Y:S04]  /*0390*/  LDG.E R12, desc[UR16][R22.64] ;  /* 0x00000010160c7981 */ /* 0x000ea8000c1e1900 */
[----:B------:R-:W2:Y:S04]  /*03a0*/  LDG.E R14, desc[UR16][R22.64+0x10] ;  /* 0x00001010160e7981 */ /* 0x000ea8000c1e1900 */
[----:B------:R-:W2:Y:S04]  /*03b0*/  LDG.E R13, desc[UR16][R28.64] ;  /* 0x000000101c0d7981 */ /* 0x000ea8000c1e1900 */
[----:B------:R-:W2:Y:S04]  /*03c0*/  LDG.E R15, desc[UR16][R28.64+0x10] ;  /* 0x000010101c0f7981 */ /* 0x000ea8000c1e1900 */
[----:B------:R-:W3:Y:S04]  /*03d0*/  LDG.E R17, desc[UR16][R26.64+0x10] ;  /* 0x000010101a117981 */ /* 0x000ee8000c1e1900 */
[----:B------:R-:W4:Y:S04]  /*03e0*/  LDG.E R24, desc[UR16][R26.64+0x40] ;  /* 0x000040101a187981 */ /* 0x000f28000c1e1900 */
[----:B------:R-:W4:Y:S01]  /*03f0*/  LDG.E R25, desc[UR16][R26.64+0x50] ;  /* 0x000050101a197981 */ /* 0x000f22000c1e1900 */
[C---:B--2---:R-:W-:Y:S03]  /*0400*/  HMMA.16816.F32 R4, R12.reuse, R20, R4 ;  /* 0x000000140c04723c */ /* 0x044fe60000001804 */
[----:B------:R-:W2:Y:S04]  /*0410*/  LDG.E R20, desc[UR16][R18.64+0x20] ;  /* 0x0000201012147981 */ /* 0x000ea8000c1e1900 */
[----:B------:R-:W2:Y:S01]  /*0420*/  LDG.E R21, desc[UR16][R18.64+0x30] ;  /* 0x0000301012157981 */ /* 0x000ea2000c1e1900 */
[----:B---3--:R-:W-:Y:S03]  /*0430*/  HMMA.16816.F32 R8, R12, R16, R8 ;  /* 0x000000100c08723c */ /* 0x008fe60000001808 */
[----:B------:R-:W3:Y:S04]  /*0440*/  LDG.E R16, desc[UR16][R26.64+0x20] ;  /* 0x000020101a107981 */ /* 0x000ee8000c1e1900 */
[----:B------:R-:W2:Y:S04]  /*0450*/  LDG.E R12, desc[UR16][R22.64+0x20] ;  /* 0x00002010160c7981 */ /* 0x000ea8000c1e1900 */
[----:B------:R-:W2:Y:S04]  /*0460*/  LDG.E R14, desc[UR16][R22.64+0x30] ;  /* 0x00003010160e7981 */ /* 0x000ea8000c1e1900 */
[----:B------:R-:W2:Y:S04]  /*0470*/  LDG.E R13, desc[UR16][R28.64+0x20] ;  /* 0x000020101c0d7981 */ /* 0x000ea8000c1e1900 */
[----:B------:R-:W2:Y:S04]  /*0480*/  LDG.E R15, desc[UR16][R28.64+0x30] ;  /* 0x000030101c0f7981 */ /* 0x000ea8000c1e1900 */
[----:B------:R-:W3:Y:S01]  /*0490*/  LDG.E R17, desc[UR16][R26.64+0x30] ;  /* 0x000030101a117981 */ /* 0x000ee2000c1e1900 */
[C---:B--2---:R-:W-:Y:S03]  /*04a0*/  HMMA.16816.F32 R4, R12.reuse, R20, R4 ;  /* 0x000000140c04723c */ /* 0x044fe60000001804 */
[----:B------:R-:W2:Y:S04]  /*04b0*/  LDG.E R20, desc[UR16][R18.64+0x60] ;  /* 0x0000601012147981 */ /* 0x000ea8000c1e1900 */
[----:B------:R-:W2:Y:S01]  /*04c0*/  LDG.E R21, desc[UR16][R18.64+0x70] ;  /* 0x0000701012157981 */ /* 0x000ea2000c1e1900 */
[----:B---3--:R-:W-:Y:S03]  /*04d0*/  HMMA.16816.F32 R8, R12, R16, R8 ;  /* 0x000000100c08723c */ /* 0x008fe60000001808 */
[----:B------:R-:W3:Y:S04]  /*04e0*/  LDG.E R16, desc[UR16][R18.64+0x40] ;  /* 0x0000401012107981 */ /* 0x000ee8000c1e1900 */
[----:B------:R-:W3:Y:S04]  /*04f0*/  LDG.E R17, desc[UR16][R18.64+0x50] ;  /* 0x0000501012117981 */ /* 0x000ee8000c1e1900 */
[----:B------:R-:W3:Y:S04]  /*0500*/  LDG.E R12, desc[UR16][R22.64+0x40] ;  /* 0x00004010160c7981 */ /* 0x000ee8000c1e1900 */
[----:B------:R-:W3:Y:S04]  /*0510*/  LDG.E R14, desc[UR16][R22.64+0x50] ;  /* 0x00005010160e7981 */ /* 0x000ee8000c1e1900 */
[----:B------:R-:W3:Y:S04]  /*0520*/  LDG.E R13, desc[UR16][R28.64+0x40] ;  /* 0x000040101c0d7981 */ /* 0x000ee8000c1e1900 */
[----:B------:R-:W3:Y:S04]  /*0530*/  LDG.E R15, desc[UR16][R28.64+0x50] ;  /* 0x000050101c0f7981 */ /* 0x000ee8000c1e1900 */
[----:B------:R-:W2:Y:S04]  /*0540*/  LDG.E R18, desc[UR16][R22.64+0x70] ;  /* 0x0000701016127981 */ /* 0x000ea8000c1e1900 */
[----:B------:R-:W2:Y:S01]  /*0550*/  LDG.E R19, desc[UR16][R28.64+0x70] ;  /* 0x000070101c137981 */ /* 0x000ea2000c1e1900 */
[C---:B---3--:R-:W-:Y:S03]  /*0560*/  HMMA.16816.F32 R4, R12.reuse, R16, R4 ;  /* 0x000000100c04723c */ /* 0x048fe60000001804 */
[----:B------:R-:W2:Y:S04]  /*0570*/  LDG.E R16, desc[UR16][R22.64+0x60] ;  /* 0x0000601016107981 */ /* 0x000ea8000c1e1900 */
[----:B------:R-:W2:Y:S04]  /*0580*/  LDG.E R17, desc[UR16][R28.64+0x60] ;  /* 0x000060101c117981 */ /* 0x000ea8000c1e1900 */
[----:B------:R-:W3:Y:S04]  /*0590*/  LDG.E R22, desc[UR16][R26.64+0x60] ;  /* 0x000060101a167981 */ /* 0x000ee8000c1e1900 */
[----:B------:R-:W3:Y:S01]  /*05a0*/  LDG.E R23, desc[UR16][R26.64+0x70] ;  /* 0x000070101a177981 */ /* 0x000ee2000c1e1900 */
[----:B----4-:R-:W-:Y:S01]  /*05b0*/  HMMA.16816.F32 R8, R12, R24, R8 ;  /* 0x000000180c08723c */ /* 0x010fe20000001808 */
[----:B------:R-:W-:-:S02]  /*05c0*/  UIADD3 UR11, UP1, UPT, UR11, 0x80, URZ ;  /* 0x000000800b0b7890 */ /* 0x000fc4000ff3e0ff */
[----:B------:R-:W-:Y:S02]  /*05d0*/  UIADD3 UR9, UPT, UPT, UR9, 0x4, URZ ;  /* 0x0000000409097890 */ /* 0x000fe4000fffe0ff */
[----:B------:R-:W-:Y:S02]  /*05e0*/  UIADD3.X UR8, UPT, UPT, URZ, UR8, URZ, UP1, !UPT ;  /* 0x00000008ff087290 */ /* 0x000fe40008ffe4ff */
[----:B------:R-:W-:Y:S02]  /*05f0*/  UISETP.NE.AND UP1, UPT, UR9, URZ, UPT ;  /* 0x000000ff0900728c */ /* 0x000fe4000bf25270 */
[----:B------:R-:W-:Y:S02]  /*0600*/  UIADD3 UR4, UPT, UPT, UR4, 0x40, URZ ;  /* 0x0000004004047890 */ /* 0x000fe4000fffe0ff */
[----:B------:R-:W-:Y:S01]  /*0610*/  UIADD3 UR7, UPT, UPT, UR7, 0x40, URZ ;  /* 0x0000004007077890 */ /* 0x000fe2000fffe0ff */
[C---:B--2---:R-:W-:Y:S08]  /*0620*/  HMMA.16816.F32 R4, R16.reuse, R20, R4 ;  /* 0x000000141004723c */ /* 0x044ff00000001804 */
[----:B---3--:R-:W-:Y:S01]  /*0630*/  HMMA.16816.F32 R8, R16, R22, R8 ;  /* 0x000000161008723c */ /* 0x008fe20000001808 */
[----:B------:R-:W-:-:S04]  /*0640*/  NOP ;  /* 0x0000000000007918 */ /* 0x000fc80000000000 */
[----:B------:R-:W-:-:S15]  /*0650*/  BRA.U UP1, `(.L_x_21) ;  /* 0xfffffffd011c7547 */ /* 0x000fde000b83ffff */
.L_x_20:
[----:B------:R-:W-:Y:S05]  /*0660*/  BRA.U !UP0, `(.L_x_19) ;  /* 0x0000000108b47547 */ /* 0x000fea000b800000 */
[----:B------:R-:W0:Y:S01]  /*0670*/  S2R R0, SR_LANEID ;  /* 0x0000000000007919 */ /* 0x000e220000000000 */
[----:B------:R-:W1:Y:S01]  /*0680*/  LDCU.64 UR10, c[0x0][0x388] ;  /* 0x00007100ff0a77ac */ /* 0x000e620008000a00 */
[----:B------:R-:W-:Y:S01]  /*0690*/  IMAD.MOV.U32 R3, RZ, RZ, RZ ;  /* 0x000000ffff037224 */ /* 0x000fe200078e00ff */
[----:B------:R-:W-:Y:S02]  /*06a0*/  UIMAD UR9, UR6, UR15, URZ ;  /* 0x0000000f060972a4 */ /* 0x000fe4000f8e02ff */
[----:B------:R-:W-:Y:S02]  /*06b0*/  USHF.R.U32.HI UR12, URZ, 0x1, UR15 ;  /* 0x00000001ff0c7899 */ /* 0x000fe4000801160f */
[----:B------:R-:W-:Y:S02]  /*06c0*/  USHF.R.S32.HI UR7, URZ, 0x1f, UR9 ;  /* 0x0000001fff077899 */ /* 0x000fe40008011409 */
[----:B------:R-:W-:Y:S01]  /*06d0*/  UIADD3 UR9, UP0, UPT, UR9, UR4, URZ ;  /* 0x0000000409097290 */ /* 0x000fe2000ff1e0ff */
[----:B------:R-:W2:Y:S03]  /*06e0*/  LDCU.64 UR18, c[0x0][0x380] ;  /* 0x00007000ff1277ac */ /* 0x000ea60008000a00 */
[----:B------:R-:W-:-:S02]  /*06f0*/  UIADD3.X UR7, UPT, UPT, URZ, UR7, URZ, UP0, !UPT ;  /* 0x00000007ff077290 */ /* 0x000fc400087fe4ff */
[----:B-1----:R-:W-:Y:S02]  /*0700*/  ULEA UR8, UP0, UR9, UR10, 0x1 ;  /* 0x0000000a09087291 */ /* 0x002fe4000f8008ff */
[----:B------:R-:W-:Y:S02]  /*0710*/  UIMAD UR10, UR5, UR15, URZ ;  /* 0x0000000f050a72a4 */ /* 0x000fe4000f8e02ff */
[----:B------:R-:W-:Y:S02]  /*0720*/  ULEA.HI.X UR9, UR9, UR11, UR7, 0x1, UP0 ;  /* 0x0000000b09097291 */ /* 0x000fe400080f0c07 */
[----:B------:R-:W-:Y:S02]  /*0730*/  UIADD3 UR7, UPT, UPT, -UR14, URZ, URZ ;  /* 0x000000ff0e077290 */ /* 0x000fe4000fffe1ff */
[----:B------:R-:W-:Y:S01]  /*0740*/  UIADD3 UR4, UPT, UPT, UR10, UR4, URZ ;  /* 0x000000040a047290 */ /* 0x000fe2000fffe0ff */
[----:B0-----:R-:W-:Y:S02]  /*0750*/  LOP3.LUT R2, R0, 0x3, RZ, 0xc0, !PT ;  /* 0x0000000300027812 */ /* 0x001fe400078ec0ff */
[----:B------:R-:W-:-:S05]  /*0760*/  SHF.R.U32.HI R13, RZ, 0x2, R0 ;  /* 0x00000002ff0d7819 */ /* 0x000fca0000011600 */
[----:B------:R-:W-:-:S04]  /*0770*/  IMAD.WIDE.U32 R2, R13, UR12, R2 ;  /* 0x0000000c0d027c25 */ /* 0x000fc8000f8e0002 */
[C---:B------:R-:W-:Y:S01]  /*0780*/  IMAD.SHL.U32 R0, R2.reuse, 0x4, RZ ;  /* 0x0000000402007824 */ /* 0x040fe200078e00ff */
[----:B--2---:R-:W-:-:S07]  /*0790*/  SHF.L.U64.HI R26, R2, 0x2, R3 ;  /* 0x00000002021a7819 */ /* 0x004fce0000010203 */
.L_x_22:
        /* <DEDUP_REMOVED lines=11> */
[----:B------:R-:W2:Y:S04]  /*0850*/  LDG.E R12, desc[UR16][R16.64] ;  /* 0x00000010100c7981 */ /* 0x000ea8000c1e1900 */
[----:B------:R-:W2:Y:S04]  /*0860*/  LDG.E R14, desc[UR16][R16.64+0x10] ;  /* 0x00001010100e7981 */ /* 0x000ea8000c1e1900 */
[----:B------:R-:W2:Y:S04]  /*0870*/  LDG.E R13, desc[UR16][R18.64] ;  /* 0x00000010120d7981 */ /* 0x000ea8000c1e1900 */
[----:B------:R-:W2:Y:S04]  /*0880*/  LDG.E R15, desc[UR16][R18.64+0x10] ;  /* 0x00001010120f7981 */ /* 0x000ea8000c1e1900 */
[----:B------:R-:W3:Y:S04]  /*0890*/  LDG.E R24, desc[UR16][R2.64] ;  /* 0x0000001002187981 */ /* 0x000ee8000c1e1900 */
[----:B------:R-:W3:Y:S01]  /*08a0*/  LDG.E R25, desc[UR16][R2.64+0x10] ;  /* 0x0000101002197981 */ /* 0x000ee2000c1e1900 */
[----:B------:R-:W-:-:S02]  /*08b0*/  UIADD3 UR8, UP0, UPT, UR8, 0x20, URZ ;  /* 0x0000002008087890 */ /* 0x000fc4000ff1e0ff */
[----:B------:R-:W-:Y:S02]  /*08c0*/  UIADD3 UR7, UPT, UPT, UR7, 0x1, URZ ;  /* 0x0000000107077890 */ /* 0x000fe4000fffe0ff */
[----:B------:R-:W-:Y:S02]  /*08d0*/  UIADD3.X UR9, UPT, UPT, URZ, UR9, URZ, UP0, !UPT ;  /* 0x00000009ff097290 */ /* 0x000fe400087fe4ff */
[----:B------:R-:W-:Y:S02]  /*08e0*/  UISETP.NE.AND UP0, UPT, UR7, URZ, UPT ;  /* 0x000000ff0700728c */ /* 0x000fe4000bf05270 */
[----:B------:R-:W-:Y:S01]  /*08f0*/  UIADD3 UR4, UPT, UPT, UR4, 0x10, URZ ;  /* 0x0000001004047890 */ /* 0x000fe2000fffe0ff */
[C---:B--2---:R-:W-:Y:S08]  /*0900*/  HMMA.16816.F32 R4, R12.reuse, R22, R4 ;  /* 0x000000160c04723c */ /* 0x044ff00000001804 */
[----:B---3--:R-:W-:Y:S01]  /*0910*/  HMMA.16816.F32 R8, R12, R24, R8 ;  /* 0x000000180c08723c */ /* 0x008fe20000001808 */
[----:B------:R-:W-:-:S04]  /*0920*/  NOP ;  /* 0x0000000000007918 */ /* 0x000fc80000000000 */
[----:B------:R-:W-:-:S15]  /*0930*/  BRA.U UP0, `(.L_x_22) ;  /* 0xfffffffd00987547 */ /* 0x000fde000b83ffff */
.L_x_19:
[----:B------:R-:W0:Y:S01]  /*0940*/  S2R R12, SR_LANEID ;  /* 0x00000000000c7919 */ /* 0x000e220000000000 */
[----:B------:R-:W1:Y:S01]  /*0950*/  LDC R15, c[0x0][0x39c] ;  /* 0x0000e700ff0f7b82 */ /* 0x000e620000000800 */
[----:B------:R-:W-:Y:S01]  /*0960*/  USHF.R.S32.HI UR4, URZ, 0x1f, UR6 ;  /* 0x0000001fff047899 */ /* 0x000fe20008011406 */
[----:B------:R-:W-:-:S06]  /*0970*/  IMAD.MOV.U32 R13, RZ, RZ, RZ ;  /* 0x000000ffff0d7224 */ /* 0x000fcc00078e00ff */
[----:B------:R-:W2:Y:S01]  /*0980*/  LDC.64 R2, c[0x0][0x390] ;  /* 0x0000e400ff027b82 */ /* 0x000ea20000000a00 */
[----:B-1----:R-:W-:Y:S01]  /*0990*/  IMAD R0, R15, UR5, RZ ;  /* 0x000000050f007c24 */ /* 0x002fe2000f8e02ff */
[----:B------:R-:W-:-:S04]  /*09a0*/  SHF.R.U32.HI R15, RZ, 0x1, R15 ;  /* 0x00000001ff0f7819 */ /* 0x000fc8000001160f */
[----:B------:R-:W-:Y:S02]  /*09b0*/  IADD3 R14, P0, PT, R0, UR6, RZ ;  /* 0x00000006000e7c10 */ /* 0x000fe4000ff1e0ff */
[----:B0-----:R-:W-:Y:S02]  /*09c0*/  SHF.R.U32.HI R16, RZ, 0x2, R12 ;  /* 0x00000002ff107819 */ /* 0x001fe4000001160c */
[----:B------:R-:W-:Y:S02]  /*09d0*/  LOP3.LUT R12, R12, 0x3, RZ, 0xc0, !PT ;  /* 0x000000030c0c7812 */ /* 0x000fe400078ec0ff */
[----:B------:R-:W-:Y:S02]  /*09e0*/  LEA.HI.X.SX32 R0, R0, UR4, 0x1, P0 ;  /* 0x0000000400007c11 */ /* 0x000fe400080f0eff */
[----:B--2---:R-:W-:Y:S01]  /*09f0*/  LEA R17, P0, R14, R2, 0x2 ;  /* 0x000000020e117211 */ /* 0x004fe200078010ff */
[----:B------:R-:W-:-:S03]  /*0a00*/  IMAD.WIDE.U32 R12, R16, R15, R12 ;  /* 0x0000000f100c7225 */ /* 0x000fc600078e000c */
[----:B------:R-:W-:Y:S02]  /*0a10*/  LEA.HI.X R3, R14, R3, R0, 0x2, P0 ;  /* 0x000000030e037211 */ /* 0x000fe400000f1400 */
[----:B------:R-:W-:-:S04]  /*0a20*/  LEA R2, P0, R12, R17, 0x3 ;  /* 0x000000110c027211 */ /* 0x000fc800078018ff */
[----:B------:R-:W-:-:S03]  /*0a30*/  LEA.HI.X R3, R12, R3, R13, 0x3, P0 ;  /* 0x000000030c037211 */ /* 0x000fc600000f1c0d */
[----:B------:R-:W-:Y:S02]  /*0a40*/  IMAD.WIDE.U32 R12, R15, 0x40, R2 ;  /* 0x000000400f0c7825 */ /* 0x000fe400078e0002 */
[----:B------:R-:W-:Y:S04]  /*0a50*/  STG.E.64 desc[UR16][R2.64], R4 ;  /* 0x0000000402007986 */ /* 0x000fe8000c101b10 */
[----:B------:R-:W-:Y:S04]  /*0a60*/  STG.E.64 desc[UR16][R12.64], R6 ;  /* 0x000000060c007986 */ /* 0x000fe8000c101b10 */
[----:B------:R-:W-:Y:S04]  /*0a70*/  STG.E.64 desc[UR16][R2.64+0x20], R8 ;  /* 0x0000200802007986 */ /* 0x000fe8000c101b10 */
[----:B------:R-:W-:Y:S01]  /*0a80*/  STG.E.64 desc[UR16][R12.64+0x20], R10 ;  /* 0x0000200a0c007986 */ /* 0x000fe2000c101b10 */
[----:B------:R-:W-:Y:S05]  /*0a90*/  EXIT ;  /* 0x000000000000794d */ /* 0x000fea0003800000 */
.L_x_23:
        /* <DEDUP_REMOVED lines=14> */
.L_x_26:


//--------------------- .nv.shared._Z20gemm_fma_tree_kernelPK6__halfS1_Pfiii --------------------------
	.section	.nv.shared._Z20gemm_fma_tree_kernelPK6__halfS1_Pfiii,"aw",@nobits
	.sectionflags	@""
	.align	4
.nv.shared._Z20gemm_fma_tree_kernelPK6__halfS1_Pfiii:
	.zero		2048


//--------------------- .nv.shared.reserved.0     --------------------------
	.section	.nv.shared.reserved.0,"aw",@nobits
	.weak		__nv_reservedSMEM_offset_0_alias
	.size		__nv_reservedSMEM_offset_0_alias, 0, 64
	.other		__nv_reservedSMEM_offset_0_alias,@"STO_CUDA_RESERVED_SHARED STV_DEFAULT"
__nv_reservedSMEM_offset_0_alias:
	.zero		0
	.zero		64


//--------------------- .nv.constant0._Z20gemm_fma_tree_kernelPK6__halfS1_Pfiii --------------------------
	.section	.nv.constant0._Z20gemm_fma_tree_kernelPK6__halfS1_Pfiii,"a",@progbits
	.sectionflags	@""
	.align	4
.nv.constant0._Z20gemm_fma_tree_kernelPK6__halfS1_Pfiii:
	.zero		932


//--------------------- .nv.constant0._Z26gemm_fma_sequential_kernelPK6__halfS1_Pfiii --------------------------
	.section	.nv.constant0._Z26gemm_fma_sequential_kernelPK6__halfS1_Pfiii,"a",@progbits
	.sectionflags	@""
	.align	4
.nv.constant0._Z26gemm_fma_sequential_kernelPK6__halfS1_Pfiii:
	.zero		932


//--------------------- .nv.constant0._Z22gemm_tensorcore_kernelPK6__halfS1_Pfiii --------------------------
	.section	.nv.constant0._Z22gemm_tensorcore_kernelPK6__halfS1_Pfiii,"a",@progbits
	.sectionflags	@""
	.align	4
.nv.constant0._Z22gemm_tensorcore_kernelPK6__halfS1_Pfiii:
	.zero		932


//--------------------- SYMBOLS --------------------------

	.type		.nv.reservedSmem.offset0,@object
	.size		.nv.reservedSmem.offset0,0x4
	.type		.nv.reservedSmem.cap,@object
	.size		.nv.reservedSmem.cap,0x4
